	.target	sm_90a

	.elftype	@"ET_EXEC"


//--------------------- .note.nv.tkinfo           --------------------------
	.section	.note.nv.tkinfo,"",@"SHT_NOTE"
	.sectionflags	@"SHF_NOTE_NV_TKINFO"
	.tkinfo
        /*0018*/ 	.word	0x00000002
        /*0030*/ 	.string	""
        /*0030*/ 	.string	"ptxas"
        /*0030*/ 	.string	"Cuda compilation tools, release 13.0, V13.0.88"
        /*0030*/ 	.string	"Build cuda_13.0.r13.0/compiler.36424714_0"
        /*0030*/ 	.string	"-arch sm_90a -m 64 "



//--------------------- .note.nv.cuinfo           --------------------------
	.section	.note.nv.cuinfo,"",@"SHT_NOTE"
	.sectionflags	@"SHF_NOTE_NV_CUINFO"
        /*0018*/ 	.short	0x0002
        /*001a*/ 	.short	0x005a
        /*001c*/ 	.short	0x0082
	.zero		2


//--------------------- .nv.info                  --------------------------
	.section	.nv.info,"",@"SHT_CUDA_INFO"
	.align	4


	//----- nvinfo : EIATTR_REGCOUNT
	.align		4
        /*0000*/ 	.byte	0x04, 0x2f
        /*0002*/ 	.short	(.L_12 - .L_11)
	.align		4
.L_11:
        /*0004*/ 	.word	index@(_ZN7cutlass13device_kernelINS_4conv6kernel13ConvUniversalINS1_16ConvProblemShapeILNS1_8OperatorE0ELi2EEENS1_10collective14CollectiveConvINS1_46MainloopSm90TmaGmmaWarpSpecializedImplicitGemmILS5_0ELi28ELi2EN4cute5tupleIJNSA_1CILi1EEESD_SD_EEENS1_36KernelImplicitTmaWarpSpecializedSm90ELi1EEENSB_IJNSC_ILi64EEESH_NSB_IJSH_EEEEEENS_12float_e4m3_tESK_NSA_8TiledMMAINSA_8MMA_AtomIJNSA_4SM904GMMA30MMA_64x64x32_F32E4M3E4M3_SS_TNILNSO_7ScaleInE1ELSQ_1EEEEEENSA_6LayoutISE_NSB_IJNSC_ILi0EEESU_SU_EEEEENSB_IJNSA_10UnderscoreESX_SX_EEEEENS7_6detail26Sm90ImplicitGemmTileTraitsINSA_20SM90_TMA_LOAD_IM2COLENSA_14ComposedLayoutINSA_7SwizzleILi2ELi4ELi3EEENSA_18smem_ptr_flag_bitsILi8EEENST_INSB_IJNSB_IJNSC_ILi8EEES18_EEENSB_IJSH_SD_EEENSB_IJSD_NSC_ILi28EEEEEEEEENSB_IJNSB_IJSH_NSC_ILi512EEEEEENSB_IJSD_SU_EEENSB_IJSU_NSC_ILi4096EEEEEEEEEEEEEvEENS11_INSA_13SM90_TMA_LOADES1L_vEEEENS_8epilogue10collective6detail29Sm90TmaWarpSpecializedAdapterINS1R_15DefaultEpilogueISK_NSB_IJNSB_IJlllEEESD_SU_EEES1W_NS1Q_6thread17LinearCombinationISK_Li1EffLNS1X_9ScaleType4KindE0ELNS_15FloatRoundStyleE2ESK_EENS_4gemm15EpilogueDefaultEEEEEvvEEEEvNT_6ParamsE)
        /*0008*/ 	.word	0x0000003a


	//----- nvinfo : EIATTR_FRAME_SIZE
	.align		4
.L_12:
        /*000c*/ 	.byte	0x04, 0x11
        /*000e*/ 	.short	(.L_14 - .L_13)
	.align		4
.L_13:
        /*0010*/ 	.word	index@(_ZN7cutlass13device_kernelINS_4conv6kernel13ConvUniversalINS1_16ConvProblemShapeILNS1_8OperatorE0ELi2EEENS1_10collective14CollectiveConvINS1_46MainloopSm90TmaGmmaWarpSpecializedImplicitGemmILS5_0ELi28ELi2EN4cute5tupleIJNSA_1CILi1EEESD_SD_EEENS1_36KernelImplicitTmaWarpSpecializedSm90ELi1EEENSB_IJNSC_ILi64EEESH_NSB_IJSH_EEEEEENS_12float_e4m3_tESK_NSA_8TiledMMAINSA_8MMA_AtomIJNSA_4SM904GMMA30MMA_64x64x32_F32E4M3E4M3_SS_TNILNSO_7ScaleInE1ELSQ_1EEEEEENSA_6LayoutISE_NSB_IJNSC_ILi0EEESU_SU_EEEEENSB_IJNSA_10UnderscoreESX_SX_EEEEENS7_6detail26Sm90ImplicitGemmTileTraitsINSA_20SM90_TMA_LOAD_IM2COLENSA_14ComposedLayoutINSA_7SwizzleILi2ELi4ELi3EEENSA_18smem_ptr_flag_bitsILi8EEENST_INSB_IJNSB_IJNSC_ILi8EEES18_EEENSB_IJSH_SD_EEENSB_IJSD_NSC_ILi28EEEEEEEEENSB_IJNSB_IJSH_NSC_ILi512EEEEEENSB_IJSD_SU_EEENSB_IJSU_NSC_ILi4096EEEEEEEEEEEEEvEENS11_INSA_13SM90_TMA_LOADES1L_vEEEENS_8epilogue10collective6detail29Sm90TmaWarpSpecializedAdapterINS1R_15DefaultEpilogueISK_NSB_IJNSB_IJlllEEESD_SU_EEES1W_NS1Q_6thread17LinearCombinationISK_Li1EffLNS1X_9ScaleType4KindE0ELNS_15FloatRoundStyleE2ESK_EENS_4gemm15EpilogueDefaultEEEEEvvEEEEvNT_6ParamsE)
        /*0014*/ 	.word	0x00000000


	//----- nvinfo : EIATTR_MIN_STACK_SIZE
	.align		4
.L_14:
        /*0018*/ 	.byte	0x04, 0x12
        /*001a*/ 	.short	(.L_16 - .L_15)
	.align		4
.L_15:
        /*001c*/ 	.word	index@(_ZN7cutlass13device_kernelINS_4conv6kernel13ConvUniversalINS1_16ConvProblemShapeILNS1_8OperatorE0ELi2EEENS1_10collective14CollectiveConvINS1_46MainloopSm90TmaGmmaWarpSpecializedImplicitGemmILS5_0ELi28ELi2EN4cute5tupleIJNSA_1CILi1EEESD_SD_EEENS1_36KernelImplicitTmaWarpSpecializedSm90ELi1EEENSB_IJNSC_ILi64EEESH_NSB_IJSH_EEEEEENS_12float_e4m3_tESK_NSA_8TiledMMAINSA_8MMA_AtomIJNSA_4SM904GMMA30MMA_64x64x32_F32E4M3E4M3_SS_TNILNSO_7ScaleInE1ELSQ_1EEEEEENSA_6LayoutISE_NSB_IJNSC_ILi0EEESU_SU_EEEEENSB_IJNSA_10UnderscoreESX_SX_EEEEENS7_6detail26Sm90ImplicitGemmTileTraitsINSA_20SM90_TMA_LOAD_IM2COLENSA_14ComposedLayoutINSA_7SwizzleILi2ELi4ELi3EEENSA_18smem_ptr_flag_bitsILi8EEENST_INSB_IJNSB_IJNSC_ILi8EEES18_EEENSB_IJSH_SD_EEENSB_IJSD_NSC_ILi28EEEEEEEEENSB_IJNSB_IJSH_NSC_ILi512EEEEEENSB_IJSD_SU_EEENSB_IJSU_NSC_ILi4096EEEEEEEEEEEEEvEENS11_INSA_13SM90_TMA_LOADES1L_vEEEENS_8epilogue10collective6detail29Sm90TmaWarpSpecializedAdapterINS1R_15DefaultEpilogueISK_NSB_IJNSB_IJlllEEESD_SU_EEES1W_NS1Q_6thread17LinearCombinationISK_Li1EffLNS1X_9ScaleType4KindE0ELNS_15FloatRoundStyleE2ESK_EENS_4gemm15EpilogueDefaultEEEEEvvEEEEvNT_6ParamsE)
        /*0020*/ 	.word	0x00000000
.L_16:


//--------------------- .nv.compat                --------------------------
	.section	.nv.compat,"",@"SHT_CUDA_COMPAT_INFO"
	.align	4
        /*0000*/ 	.byte	0x02, 0x09, 0x01, 0x00, 0x02, 0x02, 0x04, 0x00, 0x02, 0x05, 0x05, 0x00, 0x03, 0x07, 0x01, 0x01
        /*0010*/ 	.byte	0x02, 0x03, 0x01, 0x00, 0x02, 0x06, 0x01, 0x00, 0x04, 0x0b, 0x08, 0x00, 0x00, 0x00, 0x00, 0x00
        /*0020*/ 	.byte	0x00, 0x00, 0x00, 0x00


//--------------------- .nv.info._ZN7cutlass13device_kernelINS_4conv6kernel13ConvUniversalINS1_16ConvProblemShapeILNS1_8OperatorE0ELi2EEENS1_10collective14CollectiveConvINS1_46MainloopSm90TmaGmmaWarpSpecializedImplicitGemmILS5_0ELi28ELi2EN4cute5tupleIJNSA_1CILi1EEESD_SD_EEENS1_36KernelImplicitTmaWarpSpecializedSm90ELi1EEENSB_IJNSC_ILi64EEESH_NSB_IJSH_EEEEEENS_12float_e4m3_tESK_NSA_8TiledMMAINSA_8MMA_AtomIJNSA_4SM904GMMA30MMA_64x64x32_F32E4M3E4M3_SS_TNILNSO_7ScaleInE1ELSQ_1EEEEEENSA_6LayoutISE_NSB_IJNSC_ILi0EEESU_SU_EEEEENSB_IJNSA_10UnderscoreESX_SX_EEEEENS7_6detail26Sm90ImplicitGemmTileTraitsINSA_20SM90_TMA_LOAD_IM2COLENSA_14ComposedLayoutINSA_7SwizzleILi2ELi4ELi3EEENSA_18smem_ptr_flag_bitsILi8EEENST_INSB_IJNSB_IJNSC_ILi8EEES18_EEENSB_IJSH_SD_EEENSB_IJSD_NSC_ILi28EEEEEEEEENSB_IJNSB_IJSH_NSC_ILi512EEEEEENSB_IJSD_SU_EEENSB_IJSU_NSC_ILi4096EEEEEEEEEEEEEvEENS11_INSA_13SM90_TMA_LOADES1L_vEEEENS_8epilogue10collective6detail29Sm90TmaWarpSpecializedAdapterINS1R_15DefaultEpilogueISK_NSB_IJNSB_IJlllEEESD_SU_EEES1W_NS1Q_6thread17LinearCombinationISK_Li1EffLNS1X_9ScaleType4KindE0ELNS_15FloatRoundStyleE2ESK_EENS_4gemm15EpilogueDefaultEEEEEvvEEEEvNT_6ParamsE --------------------------
	.section	.nv.info._ZN7cutlass13device_kernelINS_4conv6kernel13ConvUniversalINS1_16ConvProblemShapeILNS1_8OperatorE0ELi2EEENS1_10collective14CollectiveConvINS1_46MainloopSm90TmaGmmaWarpSpecializedImplicitGemmILS5_0ELi28ELi2EN4cute5tupleIJNSA_1CILi1EEESD_SD_EEENS1_36KernelImplicitTmaWarpSpecializedSm90ELi1EEENSB_IJNSC_ILi64EEESH_NSB_IJSH_EEEEEENS_12float_e4m3_tESK_NSA_8TiledMMAINSA_8MMA_AtomIJNSA_4SM904GMMA30MMA_64x64x32_F32E4M3E4M3_SS_TNILNSO_7ScaleInE1ELSQ_1EEEEEENSA_6LayoutISE_NSB_IJNSC_ILi0EEESU_SU_EEEEENSB_IJNSA_10UnderscoreESX_SX_EEEEENS7_6detail26Sm90ImplicitGemmTileTraitsINSA_20SM90_TMA_LOAD_IM2COLENSA_14ComposedLayoutINSA_7SwizzleILi2ELi4ELi3EEENSA_18smem_ptr_flag_bitsILi8EEENST_INSB_IJNSB_IJNSC_ILi8EEES18_EEENSB_IJSH_SD_EEENSB_IJSD_NSC_ILi28EEEEEEEEENSB_IJNSB_IJSH_NSC_ILi512EEEEEENSB_IJSD_SU_EEENSB_IJSU_NSC_ILi4096EEEEEEEEEEEEEvEENS11_INSA_13SM90_TMA_LOADES1L_vEEEENS_8epilogue10collective6detail29Sm90TmaWarpSpecializedAdapterINS1R_15DefaultEpilogueISK_NSB_IJNSB_IJlllEEESD_SU_EEES1W_NS1Q_6thread17LinearCombinationISK_Li1EffLNS1X_9ScaleType4KindE0ELNS_15FloatRoundStyleE2ESK_EENS_4gemm15EpilogueDefaultEEEEEvvEEEEvNT_6ParamsE,"",@"SHT_CUDA_INFO"
	.sectionflags	@""
	.align	4


	//----- nvinfo : EIATTR_CUDA_API_VERSION
	.align		4
        /*0000*/ 	.byte	0x04, 0x37
        /*0002*/ 	.short	(.L_18 - .L_17)
.L_17:
        /*0004*/ 	.word	0x00000082


	//----- nvinfo : EIATTR_KPARAM_INFO
	.align		4
.L_18:
        /*0008*/ 	.byte	0x04, 0x17
        /*000a*/ 	.short	(.L_20 - .L_19)
.L_19:
        /*000c*/ 	.word	0x00000000
        /*0010*/ 	.short	0x0000
        /*0012*/ 	.short	0x0070
        /*0014*/ 	.byte	0x00, 0xf0, 0x01, 0x0e


	//----- nvinfo : EIATTR_SPARSE_MMA_MASK
	.align		4
.L_20:
        /*0018*/ 	.byte	0x03, 0x50
        /*001a*/ 	.short	0x0000


	//----- nvinfo : EIATTR_MAXREG_COUNT
	.align		4
        /*001c*/ 	.byte	0x03, 0x1b
        /*001e*/ 	.short	0x00ff


	//----- nvinfo : EIATTR_NUM_BARRIERS
	.align		4
        /*0020*/ 	.byte	0x02, 0x4c
        /*0022*/ 	.byte	0x01
	.zero		1


	//----- nvinfo : EIATTR_MERCURY_ISA_VERSION
	.align		4
        /*0024*/ 	.byte	0x03, 0x5f
        /*0026*/ 	.short	0x0101


	//----- nvinfo : EIATTR_COOP_GROUP_MASK_REGIDS
	.align		4
        /*0028*/ 	.byte	0x04, 0x29
        /*002a*/ 	.short	(.L_22 - .L_21)


	//   ....[0]....
.L_21:
        /*002c*/ 	.word	0xffffffff


	//   ....[1]....
        /*0030*/ 	.word	0xffffffff


	//   ....[2]....
        /*0034*/ 	.word	0xffffffff


	//----- nvinfo : EIATTR_COOP_GROUP_INSTR_OFFSETS
	.align		4
.L_22:
        /*0038*/ 	.byte	0x04, 0x28
        /*003a*/ 	.short	(.L_24 - .L_23)


	//   ....[0]....
.L_23:
        /*003c*/ 	.word	0x00000060


	//   ....[1]....
        /*0040*/ 	.word	0x00000070


	//   ....[2]....
        /*0044*/ 	.word	0x00000130


	//----- nvinfo : EIATTR_MBARRIER_INSTR_OFFSETS
	.align		4
.L_24:
        /*0048*/ 	.byte	0x04, 0x39
        /*004a*/ 	.short	(.L_26 - .L_25)


	//   ....[0]....
.L_25:
        /*004c*/ 	.word	0x00000270
        /*0050*/ 	.word	0x000000ff
        /*0054*/ 	.word	0x00038000
        /*0058*/ 	.short	0x0100
        /*005a*/ 	.byte	0x08
	.zero		1


	//   ....[1]....
        /*005c*/ 	.word	0x00000280
        /*0060*/ 	.word	0x000000ff
        /*0064*/ 	.word	0x000380e0
        /*0068*/ 	.short	0x0100
        /*006a*/ 	.byte	0x08
	.zero		1


	//   ....[2]....
        /*006c*/ 	.word	0x00000290
        /*0070*/ 	.word	0x000000ff
        /*0074*/ 	.word	0x00038008
        /*0078*/ 	.short	0x0100
        /*007a*/ 	.byte	0x08
	.zero		1


	//   ....[3]....
        /*007c*/ 	.word	0x000002a0
        /*0080*/ 	.word	0x000000ff
        /*0084*/ 	.word	0x000380e8
        /*0088*/ 	.short	0x0100
        /*008a*/ 	.byte	0x08
	.zero		1


	//   ....[4]....
        /*008c*/ 	.word	0x000002b0
        /*0090*/ 	.word	0x000000ff
        /*0094*/ 	.word	0x00038010
        /*0098*/ 	.short	0x0100
        /*009a*/ 	.byte	0x08
	.zero		1


	//   ....[5]....
        /*009c*/ 	.word	0x000002c0
        /*00a0*/ 	.word	0x000000ff
        /*00a4*/ 	.word	0x000380f0
        /*00a8*/ 	.short	0x0100
        /*00aa*/ 	.byte	0x08
	.zero		1


	//   ....[6]....
        /*00ac*/ 	.word	0x000002d0
        /*00b0*/ 	.word	0x000000ff
        /*00b4*/ 	.word	0x00038018
        /*00b8*/ 	.short	0x0100
        /*00ba*/ 	.byte	0x08
	.zero		1


	//   ....[7]....
        /*00bc*/ 	.word	0x000002e0
        /*00c0*/ 	.word	0x000000ff
        /*00c4*/ 	.word	0x000380f8
        /*00c8*/ 	.short	0x0100
        /*00ca*/ 	.byte	0x08
	.zero		1


	//   ....[8]....
        /*00cc*/ 	.word	0x000002f0
        /*00d0*/ 	.word	0x000000ff
        /*00d4*/ 	.word	0x00038020
        /*00d8*/ 	.short	0x0100
        /*00da*/ 	.byte	0x08
	.zero		1


	//   ....[9]....
        /*00dc*/ 	.word	0x00000300
        /*00e0*/ 	.word	0x000000ff
        /*00e4*/ 	.word	0x00038100
        /*00e8*/ 	.short	0x0100
        /*00ea*/ 	.byte	0x08
	.zero		1


	//   ....[10]....
        /*00ec*/ 	.word	0x00000310
        /*00f0*/ 	.word	0x000000ff
        /*00f4*/ 	.word	0x00038028
        /*00f8*/ 	.short	0x0100
        /*00fa*/ 	.byte	0x08
	.zero		1


	//   ....[11]....
        /*00fc*/ 	.word	0x00000320
        /*0100*/ 	.word	0x000000ff
        /*0104*/ 	.word	0x00038108
        /*0108*/ 	.short	0x0100
        /*010a*/ 	.byte	0x08
	.zero		1


	//   ....[12]....
        /*010c*/ 	.word	0x00000330
        /*0110*/ 	.word	0x000000ff
        /*0114*/ 	.word	0x00038030
        /*0118*/ 	.short	0x0100
        /*011a*/ 	.byte	0x08
	.zero		1


	//   ....[13]....
        /*011c*/ 	.word	0x00000340
        /*0120*/ 	.word	0x000000ff
        /*0124*/ 	.word	0x00038110
        /*0128*/ 	.short	0x0100
        /*012a*/ 	.byte	0x08
	.zero		1


	//   ....[14]....
        /*012c*/ 	.word	0x00000350
        /*0130*/ 	.word	0x000000ff
        /*0134*/ 	.word	0x00038038
        /*0138*/ 	.short	0x0100
        /*013a*/ 	.byte	0x08
	.zero		1


	//   ....[15]....
        /*013c*/ 	.word	0x00000360
        /*0140*/ 	.word	0x000000ff
        /*0144*/ 	.word	0x00038118
        /*0148*/ 	.short	0x0100
        /*014a*/ 	.byte	0x08
	.zero		1


	//   ....[16]....
        /*014c*/ 	.word	0x00000370
        /*0150*/ 	.word	0x000000ff
        /*0154*/ 	.word	0x00038040
        /*0158*/ 	.short	0x0100
        /*015a*/ 	.byte	0x08
	.zero		1


	//   ....[17]....
        /*015c*/ 	.word	0x00000380
        /*0160*/ 	.word	0x000000ff
        /*0164*/ 	.word	0x00038120
        /*0168*/ 	.short	0x0100
        /*016a*/ 	.byte	0x08
	.zero		1


	//   ....[18]....
        /*016c*/ 	.word	0x00000390
        /*0170*/ 	.word	0x000000ff
        /*0174*/ 	.word	0x00038048
        /*0178*/ 	.short	0x0100
        /*017a*/ 	.byte	0x08
	.zero		1


	//   ....[19]....
        /*017c*/ 	.word	0x000003a0
        /*0180*/ 	.word	0x000000ff
        /*0184*/ 	.word	0x00038128
        /*0188*/ 	.short	0x0100
        /*018a*/ 	.byte	0x08
	.zero		1


	//   ....[20]....
        /*018c*/ 	.word	0x000003b0
        /*0190*/ 	.word	0x000000ff
        /*0194*/ 	.word	0x00038050
        /*0198*/ 	.short	0x0100
        /*019a*/ 	.byte	0x08
	.zero		1


	//   ....[21]....
        /*019c*/ 	.word	0x000003c0
        /*01a0*/ 	.word	0x000000ff
        /*01a4*/ 	.word	0x00038130
        /*01a8*/ 	.short	0x0100
        /*01aa*/ 	.byte	0x08
	.zero		1


	//   ....[22]....
        /*01ac*/ 	.word	0x000003d0
        /*01b0*/ 	.word	0x000000ff
        /*01b4*/ 	.word	0x00038058
        /*01b8*/ 	.short	0x0100
        /*01ba*/ 	.byte	0x08
	.zero		1


	//   ....[23]....
        /*01bc*/ 	.word	0x000003e0
        /*01c0*/ 	.word	0x000000ff
        /*01c4*/ 	.word	0x00038138
        /*01c8*/ 	.short	0x0100
        /*01ca*/ 	.byte	0x08
	.zero		1


	//   ....[24]....
        /*01cc*/ 	.word	0x000003f0
        /*01d0*/ 	.word	0x000000ff
        /*01d4*/ 	.word	0x00038060
        /*01d8*/ 	.short	0x0100
        /*01da*/ 	.byte	0x08
	.zero		1


	//   ....[25]....
        /*01dc*/ 	.word	0x00000400
        /*01e0*/ 	.word	0x000000ff
        /*01e4*/ 	.word	0x00038140
        /*01e8*/ 	.short	0x0100
        /*01ea*/ 	.byte	0x08
	.zero		1


	//   ....[26]....
        /*01ec*/ 	.word	0x00000410
        /*01f0*/ 	.word	0x000000ff
        /*01f4*/ 	.word	0x00038068
        /*01f8*/ 	.short	0x0100
        /*01fa*/ 	.byte	0x08
	.zero		1


	//   ....[27]....
        /*01fc*/ 	.word	0x00000420
        /*0200*/ 	.word	0x000000ff
        /*0204*/ 	.word	0x00038148
        /*0208*/ 	.short	0x0100
        /*020a*/ 	.byte	0x08
	.zero		1


	//   ....[28]....
        /*020c*/ 	.word	0x00000430
        /*0210*/ 	.word	0x000000ff
        /*0214*/ 	.word	0x00038070
        /*0218*/ 	.short	0x0100
        /*021a*/ 	.byte	0x08
	.zero		1


	//   ....[29]....
        /*021c*/ 	.word	0x00000440
        /*0220*/ 	.word	0x000000ff
        /*0224*/ 	.word	0x00038150
        /*0228*/ 	.short	0x0100
        /*022a*/ 	.byte	0x08
	.zero		1


	//   ....[30]....
        /*022c*/ 	.word	0x00000450
        /*0230*/ 	.word	0x000000ff
        /*0234*/ 	.word	0x00038078
        /*0238*/ 	.short	0x0100
        /*023a*/ 	.byte	0x08
	.zero		1


	//   ....[31]....
        /*023c*/ 	.word	0x00000460
        /*0240*/ 	.word	0x000000ff
        /*0244*/ 	.word	0x00038158
        /*0248*/ 	.short	0x0100
        /*024a*/ 	.byte	0x08
	.zero		1


	//   ....[32]....
        /*024c*/ 	.word	0x00000470
        /*0250*/ 	.word	0x000000ff
        /*0254*/ 	.word	0x00038080
        /*0258*/ 	.short	0x0100
        /*025a*/ 	.byte	0x08
	.zero		1


	//   ....[33]....
        /*025c*/ 	.word	0x00000480
        /*0260*/ 	.word	0x000000ff
        /*0264*/ 	.word	0x00038160
        /*0268*/ 	.short	0x0100
        /*026a*/ 	.byte	0x08
	.zero		1


	//   ....[34]....
        /*026c*/ 	.word	0x00000490
        /*0270*/ 	.word	0x000000ff
        /*0274*/ 	.word	0x00038088
        /*0278*/ 	.short	0x0100
        /*027a*/ 	.byte	0x08
	.zero		1


	//   ....[35]....
        /*027c*/ 	.word	0x000004a0
        /*0280*/ 	.word	0x000000ff
        /*0284*/ 	.word	0x00038168
        /*0288*/ 	.short	0x0100
        /*028a*/ 	.byte	0x08
	.zero		1


	//   ....[36]....
        /*028c*/ 	.word	0x000004b0
        /*0290*/ 	.word	0x000000ff
        /*0294*/ 	.word	0x00038090
        /*0298*/ 	.short	0x0100
        /*029a*/ 	.byte	0x08
	.zero		1


	//   ....[37]....
        /*029c*/ 	.word	0x000004c0
        /*02a0*/ 	.word	0x000000ff
        /*02a4*/ 	.word	0x00038170
        /*02a8*/ 	.short	0x0100
        /*02aa*/ 	.byte	0x08
	.zero		1


	//   ....[38]....
        /*02ac*/ 	.word	0x000004d0
        /*02b0*/ 	.word	0x000000ff
        /*02b4*/ 	.word	0x00038098
        /*02b8*/ 	.short	0x0100
        /*02ba*/ 	.byte	0x08
	.zero		1


	//   ....[39]....
        /*02bc*/ 	.word	0x000004e0
        /*02c0*/ 	.word	0x000000ff
        /*02c4*/ 	.word	0x00038178
        /*02c8*/ 	.short	0x0100
        /*02ca*/ 	.byte	0x08
	.zero		1


	//   ....[40]....
        /*02cc*/ 	.word	0x000004f0
        /*02d0*/ 	.word	0x000000ff
        /*02d4*/ 	.word	0x000380a0
        /*02d8*/ 	.short	0x0100
        /*02da*/ 	.byte	0x08
	.zero		1


	//   ....[41]....
        /*02dc*/ 	.word	0x00000500
        /*02e0*/ 	.word	0x000000ff
        /*02e4*/ 	.word	0x00038180
        /*02e8*/ 	.short	0x0100
        /*02ea*/ 	.byte	0x08
	.zero		1


	//   ....[42]....
        /*02ec*/ 	.word	0x00000510
        /*02f0*/ 	.word	0x000000ff
        /*02f4*/ 	.word	0x000380a8
        /*02f8*/ 	.short	0x0100
        /*02fa*/ 	.byte	0x08
	.zero		1


	//   ....[43]....
        /*02fc*/ 	.word	0x00000520
        /*0300*/ 	.word	0x000000ff
        /*0304*/ 	.word	0x00038188
        /*0308*/ 	.short	0x0100
        /*030a*/ 	.byte	0x08
	.zero		1


	//   ....[44]....
        /*030c*/ 	.word	0x00000530
        /*0310*/ 	.word	0x000000ff
        /*0314*/ 	.word	0x000380b0
        /*0318*/ 	.short	0x0100
        /*031a*/ 	.byte	0x08
	.zero		1


	//   ....[45]....
        /*031c*/ 	.word	0x00000540
        /*0320*/ 	.word	0x000000ff
        /*0324*/ 	.word	0x00038190
        /*0328*/ 	.short	0x0100
        /*032a*/ 	.byte	0x08
	.zero		1


	//   ....[46]....
        /*032c*/ 	.word	0x00000550
        /*0330*/ 	.word	0x000000ff
        /*0334*/ 	.word	0x000380b8
        /*0338*/ 	.short	0x0100
        /*033a*/ 	.byte	0x08
	.zero		1


	//   ....[47]....
        /*033c*/ 	.word	0x00000560
        /*0340*/ 	.word	0x000000ff
        /*0344*/ 	.word	0x00038198
        /*0348*/ 	.short	0x0100
        /*034a*/ 	.byte	0x08
	.zero		1


	//   ....[48]....
        /*034c*/ 	.word	0x00000570
        /*0350*/ 	.word	0x000000ff
        /*0354*/ 	.word	0x000380c0
        /*0358*/ 	.short	0x0100
        /*035a*/ 	.byte	0x08
	.zero		1


	//   ....[49]....
        /*035c*/ 	.word	0x00000580
        /*0360*/ 	.word	0x000000ff
        /*0364*/ 	.word	0x000381a0
        /*0368*/ 	.short	0x0100
        /*036a*/ 	.byte	0x08
	.zero		1


	//   ....[50]....
        /*036c*/ 	.word	0x00000590
        /*0370*/ 	.word	0x000000ff
        /*0374*/ 	.word	0x000380c8
        /*0378*/ 	.short	0x0100
        /*037a*/ 	.byte	0x08
	.zero		1


	//   ....[51]....
        /*037c*/ 	.word	0x000005a0
        /*0380*/ 	.word	0x000000ff
        /*0384*/ 	.word	0x000381a8
        /*0388*/ 	.short	0x0100
        /*038a*/ 	.byte	0x08
	.zero		1


	//   ....[52]....
        /*038c*/ 	.word	0x000005b0
        /*0390*/ 	.word	0x000000ff
        /*0394*/ 	.word	0x000380d0
        /*0398*/ 	.short	0x0100
        /*039a*/ 	.byte	0x08
	.zero		1


	//   ....[53]....
        /*039c*/ 	.word	0x000005c0
        /*03a0*/ 	.word	0x000000ff
        /*03a4*/ 	.word	0x000381b0
        /*03a8*/ 	.short	0x0100
        /*03aa*/ 	.byte	0x08
	.zero		1


	//   ....[54]....
        /*03ac*/ 	.word	0x000005d0
        /*03b0*/ 	.word	0x000000ff
        /*03b4*/ 	.word	0x000380d8
        /*03b8*/ 	.short	0x0100
        /*03ba*/ 	.byte	0x08
	.zero		1


	//   ....[55]....
        /*03bc*/ 	.word	0x000005e0
        /*03c0*/ 	.word	0x000000ff
        /*03c4*/ 	.word	0x000381b8
        /*03c8*/ 	.short	0x0100
        /*03ca*/ 	.byte	0x08
	.zero		1


	//   ....[56]....
        /*03cc*/ 	.word	0x00000b90
        /*03d0*/ 	.word	0x00000009
        /*03d4*/ 	.word	0x00038000
        /*03d8*/ 	.short	0x010a
        /*03da*/ 	.byte	0x3f
	.zero		1


	//   ....[57]....
        /*03dc*/ 	.word	0x00000eb0
        /*03e0*/ 	.word	0x00000008
        /*03e4*/ 	.word	0x00038000
        /*03e8*/ 	.short	0x010a
        /*03ea*/ 	.byte	0x3f
	.zero		1


	//   ....[58]....
        /*03ec*/ 	.word	0x00001010
        /*03f0*/ 	.word	0x000000ff
        /*03f4*/ 	.word	0x00000000
        /*03f8*/ 	.short	0x0101
        /*03fa*/ 	.byte	0x06
	.zero		1


	//   ....[59]....
        /*03fc*/ 	.word	0x00001210
        /*0400*/ 	.word	0x00000004
        /*0404*/ 	.word	0x00000000
        /*0408*/ 	.short	0x0101
        /*040a*/ 	.byte	0x3f
	.zero		1


	//   ....[60]....
        /*040c*/ 	.word	0x00003bf0
        /*0410*/ 	.word	0x0000000c
        /*0414*/ 	.word	0x000380e0
        /*0418*/ 	.short	0x010a
        /*041a*/ 	.byte	0x3f
	.zero		1


	//   ....[61]....
        /*041c*/ 	.word	0x00004280
        /*0420*/ 	.word	0x00000003
        /*0424*/ 	.word	0x00000000
        /*0428*/ 	.short	0x010a
        /*042a*/ 	.byte	0x3f
	.zero		1


	//   ....[62]....
        /*042c*/ 	.word	0x00004330
        /*0430*/ 	.word	0x00000002
        /*0434*/ 	.word	0x00000000
        /*0438*/ 	.short	0x010a
        /*043a*/ 	.byte	0x3f
	.zero		1


	//   ....[63]....
        /*043c*/ 	.word	0x000043e0
        /*0440*/ 	.word	0x00000002
        /*0444*/ 	.word	0x00000000
        /*0448*/ 	.short	0x010a
        /*044a*/ 	.byte	0x3f
	.zero		1


	//   ....[64]....
        /*044c*/ 	.word	0x00004490
        /*0450*/ 	.word	0x00000002
        /*0454*/ 	.word	0x00000000
        /*0458*/ 	.short	0x010a
        /*045a*/ 	.byte	0x3f
	.zero		1


	//   ....[65]....
        /*045c*/ 	.word	0x00004540
        /*0460*/ 	.word	0x00000002
        /*0464*/ 	.word	0x00000000
        /*0468*/ 	.short	0x010a
        /*046a*/ 	.byte	0x3f
	.zero		1


	//   ....[66]....
        /*046c*/ 	.word	0x000045f0
        /*0470*/ 	.word	0x00000002
        /*0474*/ 	.word	0x00000000
        /*0478*/ 	.short	0x010a
        /*047a*/ 	.byte	0x3f
	.zero		1


	//   ....[67]....
        /*047c*/ 	.word	0x000046a0
        /*0480*/ 	.word	0x00000002
        /*0484*/ 	.word	0x00000000
        /*0488*/ 	.short	0x010a
        /*048a*/ 	.byte	0x3f
	.zero		1


	//   ....[68]....
        /*048c*/ 	.word	0x00004750
        /*0490*/ 	.word	0x00000002
        /*0494*/ 	.word	0x00000000
        /*0498*/ 	.short	0x010a
        /*049a*/ 	.byte	0x3f
	.zero		1


	//   ....[69]....
        /*049c*/ 	.word	0x00004800
        /*04a0*/ 	.word	0x00000002
        /*04a4*/ 	.word	0x00000000
        /*04a8*/ 	.short	0x010a
        /*04aa*/ 	.byte	0x3f
	.zero		1


	//   ....[70]....
        /*04ac*/ 	.word	0x000048b0
        /*04b0*/ 	.word	0x00000002
        /*04b4*/ 	.word	0x00000000
        /*04b8*/ 	.short	0x010a
        /*04ba*/ 	.byte	0x3f
	.zero		1


	//   ....[71]....
        /*04bc*/ 	.word	0x00004960
        /*04c0*/ 	.word	0x00000002
        /*04c4*/ 	.word	0x00000000
        /*04c8*/ 	.short	0x010a
        /*04ca*/ 	.byte	0x3f
	.zero		1


	//   ....[72]....
        /*04cc*/ 	.word	0x00004a10
        /*04d0*/ 	.word	0x00000002
        /*04d4*/ 	.word	0x00000000
        /*04d8*/ 	.short	0x010a
        /*04da*/ 	.byte	0x3f
	.zero		1


	//   ....[73]....
        /*04dc*/ 	.word	0x00004ac0
        /*04e0*/ 	.word	0x00000002
        /*04e4*/ 	.word	0x00000000
        /*04e8*/ 	.short	0x010a
        /*04ea*/ 	.byte	0x3f
	.zero		1


	//   ....[74]....
        /*04ec*/ 	.word	0x00004b70
        /*04f0*/ 	.word	0x00000002
        /*04f4*/ 	.word	0x00000000
        /*04f8*/ 	.short	0x010a
        /*04fa*/ 	.byte	0x3f
	.zero		1


	//   ....[75]....
        /*04fc*/ 	.word	0x00004c20
        /*0500*/ 	.word	0x00000002
        /*0504*/ 	.word	0x00000000
        /*0508*/ 	.short	0x010a
        /*050a*/ 	.byte	0x3f
	.zero		1


	//   ....[76]....
        /*050c*/ 	.word	0x00004cd0
        /*0510*/ 	.word	0x00000002
        /*0514*/ 	.word	0x00000000
        /*0518*/ 	.short	0x010a
        /*051a*/ 	.byte	0x3f
	.zero		1


	//   ....[77]....
        /*051c*/ 	.word	0x00004d80
        /*0520*/ 	.word	0x00000002
        /*0524*/ 	.word	0x00000000
        /*0528*/ 	.short	0x010a
        /*052a*/ 	.byte	0x3f
	.zero		1


	//   ....[78]....
        /*052c*/ 	.word	0x00004e30
        /*0530*/ 	.word	0x00000002
        /*0534*/ 	.word	0x00000000
        /*0538*/ 	.short	0x010a
        /*053a*/ 	.byte	0x3f
	.zero		1


	//   ....[79]....
        /*053c*/ 	.word	0x00004ee0
        /*0540*/ 	.word	0x00000002
        /*0544*/ 	.word	0x00000000
        /*0548*/ 	.short	0x010a
        /*054a*/ 	.byte	0x3f
	.zero		1


	//   ....[80]....
        /*054c*/ 	.word	0x00004f90
        /*0550*/ 	.word	0x00000002
        /*0554*/ 	.word	0x00000000
        /*0558*/ 	.short	0x010a
        /*055a*/ 	.byte	0x3f
	.zero		1


	//   ....[81]....
        /*055c*/ 	.word	0x00005040
        /*0560*/ 	.word	0x00000002
        /*0564*/ 	.word	0x00000000
        /*0568*/ 	.short	0x010a
        /*056a*/ 	.byte	0x3f
	.zero		1


	//   ....[82]....
        /*056c*/ 	.word	0x000050f0
        /*0570*/ 	.word	0x00000002
        /*0574*/ 	.word	0x00000000
        /*0578*/ 	.short	0x010a
        /*057a*/ 	.byte	0x3f
	.zero		1


	//   ....[83]....
        /*057c*/ 	.word	0x000051a0
        /*0580*/ 	.word	0x00000002
        /*0584*/ 	.word	0x00000000
        /*0588*/ 	.short	0x010a
        /*058a*/ 	.byte	0x3f
	.zero		1


	//   ....[84]....
        /*058c*/ 	.word	0x00005250
        /*0590*/ 	.word	0x00000002
        /*0594*/ 	.word	0x00000000
        /*0598*/ 	.short	0x010a
        /*059a*/ 	.byte	0x3f
	.zero		1


	//   ....[85]....
        /*059c*/ 	.word	0x00005300
        /*05a0*/ 	.word	0x00000002
        /*05a4*/ 	.word	0x00000000
        /*05a8*/ 	.short	0x010a
        /*05aa*/ 	.byte	0x3f
	.zero		1


	//   ....[86]....
        /*05ac*/ 	.word	0x000053b0
        /*05b0*/ 	.word	0x00000002
        /*05b4*/ 	.word	0x00000000
        /*05b8*/ 	.short	0x010a
        /*05ba*/ 	.byte	0x3f
	.zero		1


	//   ....[87]....
        /*05bc*/ 	.word	0x00005460
        /*05c0*/ 	.word	0x00000002
        /*05c4*/ 	.word	0x00000000
        /*05c8*/ 	.short	0x010a
        /*05ca*/ 	.byte	0x3f
	.zero		1


	//   ....[88]....
        /*05cc*/ 	.word	0x00005510
        /*05d0*/ 	.word	0x00000005
        /*05d4*/ 	.word	0x00000000
        /*05d8*/ 	.short	0x010a
        /*05da*/ 	.byte	0x3f
	.zero		1


	//----- nvinfo : EIATTR_NUM_MBARRIERS
	.align		4
.L_26:
        /*05dc*/ 	.byte	0x03, 0x38
        /*05de*/ 	.short	0x0038


	//----- nvinfo : EIATTR_EXIT_INSTR_OFFSETS
	.align		4
        /*05e0*/ 	.byte	0x04, 0x1c
        /*05e2*/ 	.short	(.L_28 - .L_27)


	//   ....[0]....
.L_27:
        /*05e4*/ 	.word	0x000009c0


	//   ....[1]....
        /*05e8*/ 	.word	0x00001350


	//   ....[2]....
        /*05ec*/ 	.word	0x00003090


	//   ....[3]....
        /*05f0*/ 	.word	0x000030b0


	//   ....[4]....
        /*05f4*/ 	.word	0x000039b0


	//   ....[5]....
        /*05f8*/ 	.word	0x000039d0


	//   ....[6]....
        /*05fc*/ 	.word	0x000039f0


	//   ....[7]....
        /*0600*/ 	.word	0x00004170


	//   ....[8]....
        /*0604*/ 	.word	0x00005540


	//----- nvinfo : EIATTR_MAX_THREADS
	.align		4
.L_28:
        /*0608*/ 	.byte	0x04, 0x05
        /*060a*/ 	.short	(.L_30 - .L_29)
.L_29:
        /*060c*/ 	.word	0x00000100
        /*0610*/ 	.word	0x00000001
        /*0614*/ 	.word	0x00000001


	//----- nvinfo : EIATTR_CRS_STACK_SIZE
	.align		4
.L_30:
        /*0618*/ 	.byte	0x04, 0x1e
        /*061a*/ 	.short	(.L_32 - .L_31)
.L_31:
        /*061c*/ 	.word	0x00000000


	//----- nvinfo : EIATTR_CBANK_PARAM_SIZE
	.align		4
.L_32:
        /*0620*/ 	.byte	0x03, 0x19
        /*0622*/ 	.short	0x03f0


	//----- nvinfo : EIATTR_PARAM_CBANK
	.align		4
        /*0624*/ 	.byte	0x04, 0x0a
        /*0626*/ 	.short	(.L_34 - .L_33)
	.align		4
.L_33:
        /*0628*/ 	.word	index@(.nv.constant0._ZN7cutlass13device_kernelINS_4conv6kernel13ConvUniversalINS1_16ConvProblemShapeILNS1_8OperatorE0ELi2EEENS1_10collective14CollectiveConvINS1_46MainloopSm90TmaGmmaWarpSpecializedImplicitGemmILS5_0ELi28ELi2EN4cute5tupleIJNSA_1CILi1EEESD_SD_EEENS1_36KernelImplicitTmaWarpSpecializedSm90ELi1EEENSB_IJNSC_ILi64EEESH_NSB_IJSH_EEEEEENS_12float_e4m3_tESK_NSA_8TiledMMAINSA_8MMA_AtomIJNSA_4SM904GMMA30MMA_64x64x32_F32E4M3E4M3_SS_TNILNSO_7ScaleInE1ELSQ_1EEEEEENSA_6LayoutISE_NSB_IJNSC_ILi0EEESU_SU_EEEEENSB_IJNSA_10UnderscoreESX_SX_EEEEENS7_6detail26Sm90ImplicitGemmTileTraitsINSA_20SM90_TMA_LOAD_IM2COLENSA_14ComposedLayoutINSA_7SwizzleILi2ELi4ELi3EEENSA_18smem_ptr_flag_bitsILi8EEENST_INSB_IJNSB_IJNSC_ILi8EEES18_EEENSB_IJSH_SD_EEENSB_IJSD_NSC_ILi28EEEEEEEEENSB_IJNSB_IJSH_NSC_ILi512EEEEEENSB_IJSD_SU_EEENSB_IJSU_NSC_ILi4096EEEEEEEEEEEEEvEENS11_INSA_13SM90_TMA_LOADES1L_vEEEENS_8epilogue10collective6detail29Sm90TmaWarpSpecializedAdapterINS1R_15DefaultEpilogueISK_NSB_IJNSB_IJlllEEESD_SU_EEES1W_NS1Q_6thread17LinearCombinationISK_Li1EffLNS1X_9ScaleType4KindE0ELNS_15FloatRoundStyleE2ESK_EENS_4gemm15EpilogueDefaultEEEEEvvEEEEvNT_6ParamsE)
        /*062c*/ 	.short	0x0210
        /*062e*/ 	.short	0x03f0


	//----- nvinfo : EIATTR_SW_WAR
	.align		4
.L_34:
        /*0630*/ 	.byte	0x04, 0x36
        /*0632*/ 	.short	(.L_36 - .L_35)
.L_35:
        /*0634*/ 	.word	0x00000008
.L_36:


//--------------------- .nv.callgraph             --------------------------
	.section	.nv.callgraph,"",@"SHT_CUDA_CALLGRAPH"
	.align	4
	.sectionentsize	8
	.align		4
        /*0000*/ 	.word	0x00000000
	.align		4
        /*0004*/ 	.word	0xffffffff
	.align		4
        /*0008*/ 	.word	0x00000000
	.align		4
        /*000c*/ 	.word	0xfffffffe
	.align		4
        /*0010*/ 	.word	0x00000000
	.align		4
        /*0014*/ 	.word	0xfffffffd
	.align		4
        /*0018*/ 	.word	0x00000000
	.align		4
        /*001c*/ 	.word	0xfffffffc


//--------------------- .nv.constant4             --------------------------
	.section	.nv.constant4,"a",@progbits
	.align	8
	.align		8
.nv.constant4:
        /*0000*/ 	.dword	_ZN39_INTERNAL_c6063b0b_4_k_cu_045b9ca5_28084cuda3std3__45__cpo5beginE
	.align		8
        /*0008*/ 	.dword	_ZN39_INTERNAL_c6063b0b_4_k_cu_045b9ca5_28084cuda3std3__45__cpo3endE
	.align		8
        /*0010*/ 	.dword	_ZN39_INTERNAL_c6063b0b_4_k_cu_045b9ca5_28084cuda3std3__45__cpo6cbeginE
	.align		8
        /*0018*/ 	.dword	_ZN39_INTERNAL_c6063b0b_4_k_cu_045b9ca5_28084cuda3std3__45__cpo4cendE
	.align		8
        /*0020*/ 	.dword	_ZN39_INTERNAL_c6063b0b_4_k_cu_045b9ca5_28084cuda3std3__441_GLOBAL__N__c6063b0b_4_k_cu_045b9ca5_28086ignoreE
	.align		8
        /*0028*/ 	.dword	_ZN39_INTERNAL_c6063b0b_4_k_cu_045b9ca5_28084cuda3std3__419piecewise_constructE
	.align		8
        /*0030*/ 	.dword	_ZN39_INTERNAL_c6063b0b_4_k_cu_045b9ca5_28084cuda3std3__48in_placeE
	.align		8
        /*0038*/ 	.dword	_ZN39_INTERNAL_c6063b0b_4_k_cu_045b9ca5_28084cuda3std6ranges3__45__cpo4swapE
	.align		8
        /*0040*/ 	.dword	_ZN39_INTERNAL_c6063b0b_4_k_cu_045b9ca5_28084cuda3std6ranges3__45__cpo9iter_moveE
	.align		8
        /*0048*/ 	.dword	_ZN39_INTERNAL_c6063b0b_4_k_cu_045b9ca5_28084cute7productE
	.align		8
        /*0050*/ 	.dword	_ZN39_INTERNAL_c6063b0b_4_k_cu_045b9ca5_28084cute1_E


//--------------------- .text._ZN7cutlass13device_kernelINS_4conv6kernel13ConvUniversalINS1_16ConvProblemShapeILNS1_8OperatorE0ELi2EEENS1_10collective14CollectiveConvINS1_46MainloopSm90TmaGmmaWarpSpecializedImplicitGemmILS5_0ELi28ELi2EN4cute5tupleIJNSA_1CILi1EEESD_SD_EEENS1_36KernelImplicitTmaWarpSpecializedSm90ELi1EEENSB_IJNSC_ILi64EEESH_NSB_IJSH_EEEEEENS_12float_e4m3_tESK_NSA_8TiledMMAINSA_8MMA_AtomIJNSA_4SM904GMMA30MMA_64x64x32_F32E4M3E4M3_SS_TNILNSO_7ScaleInE1ELSQ_1EEEEEENSA_6LayoutISE_NSB_IJNSC_ILi0EEESU_SU_EEEEENSB_IJNSA_10UnderscoreESX_SX_EEEEENS7_6detail26Sm90ImplicitGemmTileTraitsINSA_20SM90_TMA_LOAD_IM2COLENSA_14ComposedLayoutINSA_7SwizzleILi2ELi4ELi3EEENSA_18smem_ptr_flag_bitsILi8EEENST_INSB_IJNSB_IJNSC_ILi8EEES18_EEENSB_IJSH_SD_EEENSB_IJSD_NSC_ILi28EEEEEEEEENSB_IJNSB_IJSH_NSC_ILi512EEEEEENSB_IJSD_SU_EEENSB_IJSU_NSC_ILi4096EEEEEEEEEEEEEvEENS11_INSA_13SM90_TMA_LOADES1L_vEEEENS_8epilogue10collective6detail29Sm90TmaWarpSpecializedAdapterINS1R_15DefaultEpilogueISK_NSB_IJNSB_IJlllEEESD_SU_EEES1W_NS1Q_6thread17LinearCombinationISK_Li1EffLNS1X_9ScaleType4KindE0ELNS_15FloatRoundStyleE2ESK_EENS_4gemm15EpilogueDefaultEEEEEvvEEEEvNT_6ParamsE --------------------------
	.section	.text._ZN7cutlass13device_kernelINS_4conv6kernel13ConvUniversalINS1_16ConvProblemShapeILNS1_8OperatorE0ELi2EEENS1_10collective14CollectiveConvINS1_46MainloopSm90TmaGmmaWarpSpecializedImplicitGemmILS5_0ELi28ELi2EN4cute5tupleIJNSA_1CILi1EEESD_SD_EEENS1_36KernelImplicitTmaWarpSpecializedSm90ELi1EEENSB_IJNSC_ILi64EEESH_NSB_IJSH_EEEEEENS_12float_e4m3_tESK_NSA_8TiledMMAINSA_8MMA_AtomIJNSA_4SM904GMMA30MMA_64x64x32_F32E4M3E4M3_SS_TNILNSO_7ScaleInE1ELSQ_1EEEEEENSA_6LayoutISE_NSB_IJNSC_ILi0EEESU_SU_EEEEENSB_IJNSA_10UnderscoreESX_SX_EEEEENS7_6detail26Sm90ImplicitGemmTileTraitsINSA_20SM90_TMA_LOAD_IM2COLENSA_14ComposedLayoutINSA_7SwizzleILi2ELi4ELi3EEENSA_18smem_ptr_flag_bitsILi8EEENST_INSB_IJNSB_IJNSC_ILi8EEES18_EEENSB_IJSH_SD_EEENSB_IJSD_NSC_ILi28EEEEEEEEENSB_IJNSB_IJSH_NSC_ILi512EEEEEENSB_IJSD_SU_EEENSB_IJSU_NSC_ILi4096EEEEEEEEEEEEEvEENS11_INSA_13SM90_TMA_LOADES1L_vEEEENS_8epilogue10collective6detail29Sm90TmaWarpSpecializedAdapterINS1R_15DefaultEpilogueISK_NSB_IJNSB_IJlllEEESD_SU_EEES1W_NS1Q_6thread17LinearCombinationISK_Li1EffLNS1X_9ScaleType4KindE0ELNS_15FloatRoundStyleE2ESK_EENS_4gemm15EpilogueDefaultEEEEEvvEEEEvNT_6ParamsE,"ax",@progbits
	.align	128
.text._ZN7cutlass13device_kernelINS_4conv6kernel13ConvUniversalINS1_16ConvProblemShapeILNS1_8OperatorE0ELi2EEENS1_10collective14CollectiveConvINS1_46MainloopSm90TmaGmmaWarpSpecializedImplicitGemmILS5_0ELi28ELi2EN4cute5tupleIJNSA_1CILi1EEESD_SD_EEENS1_36KernelImplicitTmaWarpSpecializedSm90ELi1EEENSB_IJNSC_ILi64EEESH_NSB_IJSH_EEEEEENS_12float_e4m3_tESK_NSA_8TiledMMAINSA_8MMA_AtomIJNSA_4SM904GMMA30MMA_64x64x32_F32E4M3E4M3_SS_TNILNSO_7ScaleInE1ELSQ_1EEEEEENSA_6LayoutISE_NSB_IJNSC_ILi0EEESU_SU_EEEEENSB_IJNSA_10UnderscoreESX_SX_EEEEENS7_6detail26Sm90ImplicitGemmTileTraitsINSA_20SM90_TMA_LOAD_IM2COLENSA_14ComposedLayoutINSA_7SwizzleILi2ELi4ELi3EEENSA_18smem_ptr_flag_bitsILi8EEENST_INSB_IJNSB_IJNSC_ILi8EEES18_EEENSB_IJSH_SD_EEENSB_IJSD_NSC_ILi28EEEEEEEEENSB_IJNSB_IJSH_NSC_ILi512EEEEEENSB_IJSD_SU_EEENSB_IJSU_NSC_ILi4096EEEEEEEEEEEEEvEENS11_INSA_13SM90_TMA_LOADES1L_vEEEENS_8epilogue10collective6detail29Sm90TmaWarpSpecializedAdapterINS1R_15DefaultEpilogueISK_NSB_IJNSB_IJlllEEESD_SU_EEES1W_NS1Q_6thread17LinearCombinationISK_Li1EffLNS1X_9ScaleType4KindE0ELNS_15FloatRoundStyleE2ESK_EENS_4gemm15EpilogueDefaultEEEEEvvEEEEvNT_6ParamsE:
        .type           _ZN7cutlass13device_kernelINS_4conv6kernel13ConvUniversalINS1_16ConvProblemShapeILNS1_8OperatorE0ELi2EEENS1_10collective14CollectiveConvINS1_46MainloopSm90TmaGmmaWarpSpecializedImplicitGemmILS5_0ELi28ELi2EN4cute5tupleIJNSA_1CILi1EEESD_SD_EEENS1_36KernelImplicitTmaWarpSpecializedSm90ELi1EEENSB_IJNSC_ILi64EEESH_NSB_IJSH_EEEEEENS_12float_e4m3_tESK_NSA_8TiledMMAINSA_8MMA_AtomIJNSA_4SM904GMMA30MMA_64x64x32_F32E4M3E4M3_SS_TNILNSO_7ScaleInE1ELSQ_1EEEEEENSA_6LayoutISE_NSB_IJNSC_ILi0EEESU_SU_EEEEENSB_IJNSA_10UnderscoreESX_SX_EEEEENS7_6detail26Sm90ImplicitGemmTileTraitsINSA_20SM90_TMA_LOAD_IM2COLENSA_14ComposedLayoutINSA_7SwizzleILi2ELi4ELi3EEENSA_18smem_ptr_flag_bitsILi8EEENST_INSB_IJNSB_IJNSC_ILi8EEES18_EEENSB_IJSH_SD_EEENSB_IJSD_NSC_ILi28EEEEEEEEENSB_IJNSB_IJSH_NSC_ILi512EEEEEENSB_IJSD_SU_EEENSB_IJSU_NSC_ILi4096EEEEEEEEEEEEEvEENS11_INSA_13SM90_TMA_LOADES1L_vEEEENS_8epilogue10collective6detail29Sm90TmaWarpSpecializedAdapterINS1R_15DefaultEpilogueISK_NSB_IJNSB_IJlllEEESD_SU_EEES1W_NS1Q_6thread17LinearCombinationISK_Li1EffLNS1X_9ScaleType4KindE0ELNS_15FloatRoundStyleE2ESK_EENS_4gemm15EpilogueDefaultEEEEEvvEEEEvNT_6ParamsE,@function
        .size           _ZN7cutlass13device_kernelINS_4conv6kernel13ConvUniversalINS1_16ConvProblemShapeILNS1_8OperatorE0ELi2EEENS1_10collective14CollectiveConvINS1_46MainloopSm90TmaGmmaWarpSpecializedImplicitGemmILS5_0ELi28ELi2EN4cute5tupleIJNSA_1CILi1EEESD_SD_EEENS1_36KernelImplicitTmaWarpSpecializedSm90ELi1EEENSB_IJNSC_ILi64EEESH_NSB_IJSH_EEEEEENS_12float_e4m3_tESK_NSA_8TiledMMAINSA_8MMA_AtomIJNSA_4SM904GMMA30MMA_64x64x32_F32E4M3E4M3_SS_TNILNSO_7ScaleInE1ELSQ_1EEEEEENSA_6LayoutISE_NSB_IJNSC_ILi0EEESU_SU_EEEEENSB_IJNSA_10UnderscoreESX_SX_EEEEENS7_6detail26Sm90ImplicitGemmTileTraitsINSA_20SM90_TMA_LOAD_IM2COLENSA_14ComposedLayoutINSA_7SwizzleILi2ELi4ELi3EEENSA_18smem_ptr_flag_bitsILi8EEENST_INSB_IJNSB_IJNSC_ILi8EEES18_EEENSB_IJSH_SD_EEENSB_IJSD_NSC_ILi28EEEEEEEEENSB_IJNSB_IJSH_NSC_ILi512EEEEEENSB_IJSD_SU_EEENSB_IJSU_NSC_ILi4096EEEEEEEEEEEEEvEENS11_INSA_13SM90_TMA_LOADES1L_vEEEENS_8epilogue10collective6detail29Sm90TmaWarpSpecializedAdapterINS1R_15DefaultEpilogueISK_NSB_IJNSB_IJlllEEESD_SU_EEES1W_NS1Q_6thread17LinearCombinationISK_Li1EffLNS1X_9ScaleType4KindE0ELNS_15FloatRoundStyleE2ESK_EENS_4gemm15EpilogueDefaultEEEEEvvEEEEvNT_6ParamsE,(.L_x_122 - _ZN7cutlass13device_kernelINS_4conv6kernel13ConvUniversalINS1_16ConvProblemShapeILNS1_8OperatorE0ELi2EEENS1_10collective14CollectiveConvINS1_46MainloopSm90TmaGmmaWarpSpecializedImplicitGemmILS5_0ELi28ELi2EN4cute5tupleIJNSA_1CILi1EEESD_SD_EEENS1_36KernelImplicitTmaWarpSpecializedSm90ELi1EEENSB_IJNSC_ILi64EEESH_NSB_IJSH_EEEEEENS_12float_e4m3_tESK_NSA_8TiledMMAINSA_8MMA_AtomIJNSA_4SM904GMMA30MMA_64x64x32_F32E4M3E4M3_SS_TNILNSO_7ScaleInE1ELSQ_1EEEEEENSA_6LayoutISE_NSB_IJNSC_ILi0EEESU_SU_EEEEENSB_IJNSA_10UnderscoreESX_SX_EEEEENS7_6detail26Sm90ImplicitGemmTileTraitsINSA_20SM90_TMA_LOAD_IM2COLENSA_14ComposedLayoutINSA_7SwizzleILi2ELi4ELi3EEENSA_18smem_ptr_flag_bitsILi8EEENST_INSB_IJNSB_IJNSC_ILi8EEES18_EEENSB_IJSH_SD_EEENSB_IJSD_NSC_ILi28EEEEEEEEENSB_IJNSB_IJSH_NSC_ILi512EEEEEENSB_IJSD_SU_EEENSB_IJSU_NSC_ILi4096EEEEEEEEEEEEEvEENS11_INSA_13SM90_TMA_LOADES1L_vEEEENS_8epilogue10collective6detail29Sm90TmaWarpSpecializedAdapterINS1R_15DefaultEpilogueISK_NSB_IJNSB_IJlllEEESD_SU_EEES1W_NS1Q_6thread17LinearCombinationISK_Li1EffLNS1X_9ScaleType4KindE0ELNS_15FloatRoundStyleE2ESK_EENS_4gemm15EpilogueDefaultEEEEEvvEEEEvNT_6ParamsE)
        .other          _ZN7cutlass13device_kernelINS_4conv6kernel13ConvUniversalINS1_16ConvProblemShapeILNS1_8OperatorE0ELi2EEENS1_10collective14CollectiveConvINS1_46MainloopSm90TmaGmmaWarpSpecializedImplicitGemmILS5_0ELi28ELi2EN4cute5tupleIJNSA_1CILi1EEESD_SD_EEENS1_36KernelImplicitTmaWarpSpecializedSm90ELi1EEENSB_IJNSC_ILi64EEESH_NSB_IJSH_EEEEEENS_12float_e4m3_tESK_NSA_8TiledMMAINSA_8MMA_AtomIJNSA_4SM904GMMA30MMA_64x64x32_F32E4M3E4M3_SS_TNILNSO_7ScaleInE1ELSQ_1EEEEEENSA_6LayoutISE_NSB_IJNSC_ILi0EEESU_SU_EEEEENSB_IJNSA_10UnderscoreESX_SX_EEEEENS7_6detail26Sm90ImplicitGemmTileTraitsINSA_20SM90_TMA_LOAD_IM2COLENSA_14ComposedLayoutINSA_7SwizzleILi2ELi4ELi3EEENSA_18smem_ptr_flag_bitsILi8EEENST_INSB_IJNSB_IJNSC_ILi8EEES18_EEENSB_IJSH_SD_EEENSB_IJSD_NSC_ILi28EEEEEEEEENSB_IJNSB_IJSH_NSC_ILi512EEEEEENSB_IJSD_SU_EEENSB_IJSU_NSC_ILi4096EEEEEEEEEEEEEvEENS11_INSA_13SM90_TMA_LOADES1L_vEEEENS_8epilogue10collective6detail29Sm90TmaWarpSpecializedAdapterINS1R_15DefaultEpilogueISK_NSB_IJNSB_IJlllEEESD_SU_EEES1W_NS1Q_6thread17LinearCombinationISK_Li1EffLNS1X_9ScaleType4KindE0ELNS_15FloatRoundStyleE2ESK_EENS_4gemm15EpilogueDefaultEEEEEvvEEEEvNT_6ParamsE,@"STO_CUDA_ENTRY STV_DEFAULT"
_ZN7cutlass13device_kernelINS_4conv6kernel13ConvUniversalINS1_16ConvProblemShapeILNS1_8OperatorE0ELi2EEENS1_10collective14CollectiveConvINS1_46MainloopSm90TmaGmmaWarpSpecializedImplicitGemmILS5_0ELi28ELi2EN4cute5tupleIJNSA_1CILi1EEESD_SD_EEENS1_36KernelImplicitTmaWarpSpecializedSm90ELi1EEENSB_IJNSC_ILi64EEESH_NSB_IJSH_EEEEEENS_12float_e4m3_tESK_NSA_8TiledMMAINSA_8MMA_AtomIJNSA_4SM904GMMA30MMA_64x64x32_F32E4M3E4M3_SS_TNILNSO_7ScaleInE1ELSQ_1EEEEEENSA_6LayoutISE_NSB_IJNSC_ILi0EEESU_SU_EEEEENSB_IJNSA_10UnderscoreESX_SX_EEEEENS7_6detail26Sm90ImplicitGemmTileTraitsINSA_20SM90_TMA_LOAD_IM2COLENSA_14ComposedLayoutINSA_7SwizzleILi2ELi4ELi3EEENSA_18smem_ptr_flag_bitsILi8EEENST_INSB_IJNSB_IJNSC_ILi8EEES18_EEENSB_IJSH_SD_EEENSB_IJSD_NSC_ILi28EEEEEEEEENSB_IJNSB_IJSH_NSC_ILi512EEEEEENSB_IJSD_SU_EEENSB_IJSU_NSC_ILi4096EEEEEEEEEEEEEvEENS11_INSA_13SM90_TMA_LOADES1L_vEEEENS_8epilogue10collective6detail29Sm90TmaWarpSpecializedAdapterINS1R_15DefaultEpilogueISK_NSB_IJNSB_IJlllEEESD_SU_EEES1W_NS1Q_6thread17LinearCombinationISK_Li1EffLNS1X_9ScaleType4KindE0ELNS_15FloatRoundStyleE2ESK_EENS_4gemm15EpilogueDefaultEEEEEvvEEEEvNT_6ParamsE:
[----:B------:R-:W-:Y:S01]  /*0000*/  LDC R1, c[0x0][0x28] ;  /* 0x00000a00ff017b82 */ /* 0x000fe20000000800 */
[----:B------:R-:W0:Y:S01]  /*0010*/  S2R R10, SR_TID.X ;  /* 0x00000000000a7919 */ /* 0x000e220000002100 */
[----:B------:R-:W-:Y:S01]  /*0020*/  ELECT P0, URZ, PT ;  /* 0x00000000003f782f */ /* 0x000fe20003800000 */
[----:B------:R-:W-:Y:S01]  /*0030*/  BSSY B0, `(.L_x_0) ;  /* 0x000000f000007945 */ /* 0x000fe20003800000 */
[--C-:B0-----:R-:W-:Y:S02]  /*0040*/  SHF.R.U32.HI R0, RZ, 0x5, R10.reuse ;  /* 0x00000005ff007819 */ /* 0x101fe4000001160a */
[----:B------:R-:W-:-:S03]  /*0050*/  SHF.R.U32.HI R3, RZ, 0x7, R10 ;  /* 0x00000007ff037819 */ /* 0x000fc6000001160a */
[----:B------:R-:W0:Y:S04]  /*0060*/  SHFL.IDX PT, R2, R0, RZ, 0x1f ;  /* 0x00001fff00027589 */ /* 0x000e2800000e0000 */
[----:B------:R1:W2:Y:S01]  /*0070*/  SHFL.IDX PT, R9, R3, RZ, 0x1f ;  /* 0x00001fff03097589 */ /* 0x0002a200000e0000 */
[----:B0-----:R-:W-:-:S13]  /*0080*/  ISETP.NE.OR P0, PT, R2, RZ, !P0 ;  /* 0x000000ff0200720c */ /* 0x001fda0004705670 */
[----:B-12---:R-:W-:Y:S05]  /*0090*/  @P0 BRA `(.L_x_1) ;  /* 0x0000000000200947 */ /* 0x006fea0003800000 */
[----:B------:R-:W-:Y:S02]  /*00a0*/  ULDC.64 UR4, c[0x0][0x198] ;  /* 0x0000660000047ab9 */ /* 0x000fe40000000a00 */
[----:B------:R-:W-:Y:S02]  /*00b0*/  UIADD3 UR6, UP0, UR4, 0xf0, URZ ;  /* 0x000000f004067890 */ /* 0x000fe4000ff1e03f */
[----:B------:R-:W-:Y:S02]  /*00c0*/  UIADD3 UR4, UP1, UR4, 0x1f0, URZ ;  /* 0x000001f004047890 */ /* 0x000fe4000ff3e03f */
[----:B------:R-:W-:Y:S02]  /*00d0*/  UIADD3.X UR7, URZ, UR5, URZ, UP0, !UPT ;  /* 0x000000053f077290 */ /* 0x000fe400087fe43f */
[----:B------:R-:W-:-:S07]  /*00e0*/  UIADD3.X UR5, URZ, UR5, URZ, UP1, !UPT ;  /* 0x000000053f057290 */ /* 0x000fce0008ffe43f */
[----:B------:R0:W-:Y:S02]  /*00f0*/  UTMACCTL.PF [UR6] ;  /* 0x00000000060079b9 */ /* 0x0001e40008040000 */
[----:B------:R0:W-:Y:S02]  /*0100*/  UTMACCTL.PF [UR4] ;  /* 0x00000000040079b9 */ /* 0x0001e40008040000 */
[----:B0-----:R-:W-:Y:S01]  /*0110*/  NOP ;  /* 0x0000000000007918 */ /* 0x001fe20000000000 */
.L_x_1:
[----:B------:R-:W-:Y:S05]  /*0120*/  BSYNC B0 ;  /* 0x0000000000007941 */ /* 0x000fea0003800000 */
.L_x_0:
[----:B------:R-:W0:Y:S01]  /*0130*/  SHFL.IDX PT, R0, R0, RZ, 0x1f ;  /* 0x00001fff00007589 */ /* 0x000e2200000e0000 */
[----:B------:R-:W-:-:S04]  /*0140*/  SHF.R.S32.HI R3, RZ, 0x1f, R2 ;  /* 0x0000001fff037819 */ /* 0x000fc80000011402 */
[----:B------:R-:W-:Y:S02]  /*0150*/  LEA.HI R3, R3, R2, RZ, 0x2 ;  /* 0x0000000203037211 */ /* 0x000fe400078f10ff */
[----:B0-----:R-:W-:-:S13]  /*0160*/  ISETP.NE.AND P0, PT, R0, RZ, PT ;  /* 0x000000ff0000720c */ /* 0x001fda0003f05270 */
[----:B------:R-:W-:Y:S05]  /*0170*/  @P0 BRA `(.L_x_2) ;  /* 0x0000000400240947 */ /* 0x000fea0003800000 */
[----:B------:R-:W-:Y:S01]  /*0180*/  ELECT P0, URZ, PT ;  /* 0x00000000003f782f */ /* 0x000fe20003800000 */
[----:B------:R-:W-:-:S12]  /*0190*/  BSSY B0, `(.L_x_2) ;  /* 0x0000047000007945 */ /* 0x000fd80003800000 */
[----:B------:R-:W-:Y:S05]  /*01a0*/  @!P0 BRA `(.L_x_3) ;  /* 0x0000000400148947 */ /* 0x000fea0003800000 */
[----:B------:R-:W0:Y:S01]  /*01b0*/  S2UR UR8, SR_CgaCtaId ;  /* 0x00000000000879c3 */ /* 0x000e220000008800 */
[----:B------:R-:W-:Y:S01]  /*01c0*/  UMOV UR4, 0x400 ;  /* 0x0000040000047882 */ /* 0x000fe20000000000 */
[----:B------:R-:W-:Y:S01]  /*01d0*/  UMOV UR5, 0x1 ;  /* 0x0000000100057882 */ /* 0x000fe20000000000 */
[----:B------:R-:W-:Y:S02]  /*01e0*/  UMOV UR6, 0x80 ;  /* 0x0000008000067882 */ /* 0x000fe40000000000 */
[----:B------:R-:W-:-:S04]  /*01f0*/  UIADD3 UR6, -UR6, 0x100000, URZ ;  /* 0x0010000006067890 */ /* 0x000fc8000fffe13f */
[----:B------:R-:W-:Y:S02]  /*0200*/  USHF.L.U32 UR7, UR6, 0xb, URZ ;  /* 0x0000000b06077899 */ /* 0x000fe4000800063f */
[----:B------:R-:W-:Y:S02]  /*0210*/  USHF.L.U32 UR6, UR6, 0x1, URZ ;  /* 0x0000000106067899 */ /* 0x000fe4000800063f */
[----:B0-----:R-:W-:Y:S02]  /*0220*/  ULEA UR8, UR8, UR4, 0x18 ;  /* 0x0000000408087291 */ /* 0x001fe4000f8ec03f */
[----:B------:R-:W-:-:S04]  /*0230*/  UIADD3 UR4, -UR5, 0x100000, URZ ;  /* 0x0010000005047890 */ /* 0x000fc8000fffe13f */
[----:B------:R-:W-:Y:S02]  /*0240*/  USHF.L.U32 UR5, UR4, 0xb, URZ ;  /* 0x0000000b04057899 */ /* 0x000fe4000800063f */
[----:B------:R-:W-:Y:S01]  /*0250*/  USHF.L.U32 UR4, UR4, 0x1, URZ ;  /* 0x0000000104047899 */ /* 0x000fe2000800063f */
[----:B------:R-:W0:Y:S11]  /*0260*/  FENCE.VIEW.ASYNC.S ;  /* 0x00000000000073c6 */ /* 0x000e360000000000 */
[----:B0-----:R0:W1:Y:S01]  /*0270*/  SYNCS.EXCH.64 URZ, [UR8+0x38000], UR4 ;  /* 0x03800004083f75b2 */ /* 0x0010620008000100 */
[----:B------:R0:W2:Y:S01]  /*0280*/  SYNCS.EXCH.64 URZ, [UR8+0x380e0], UR6 ;  /* 0x0380e006083f75b2 */ /* 0x0000a20008000100 */
[----:B------:R0:W3:Y:S01]  /*0290*/  SYNCS.EXCH.64 URZ, [UR8+0x38008], UR4 ;  /* 0x03800804083f75b2 */ /* 0x0000e20008000100 */
[----:B------:R0:W4:Y:S01]  /*02a0*/  SYNCS.EXCH.64 URZ, [UR8+0x380e8], UR6 ;  /* 0x0380e806083f75b2 */ /* 0x0001220008000100 */
[----:B------:R0:W0:Y:S01]  /*02b0*/  SYNCS.EXCH.64 URZ, [UR8+0x38010], UR4 ;  /* 0x03801004083f75b2 */ /* 0x0000220008000100 */
        /* <DEDUP_REMOVED lines=51> */
[----:B-1234-:R-:W-:Y:S01]  /*05f0*/  NOP ;  /* 0x0000000000007918 */ /* 0x01efe20000000000 */
.L_x_3:
[----:B0-----:R-:W-:Y:S05]  /*0600*/  BSYNC B0 ;  /* 0x0000000000007941 */ /* 0x001fea0003800000 */
.L_x_2:
[----:B------:R-:W-:Y:S01]  /*0610*/  ULDC.64 UR4, c[0x0][0x598] ;  /* 0x0001660000047ab9 */ /* 0x000fe20000000a00 */
[----:B------:R-:W-:Y:S01]  /*0620*/  LOP3.LUT R3, R3, 0xfffffffc, RZ, 0xc0, !PT ;  /* 0xfffffffc03037812 */ /* 0x000fe200078ec0ff */
[----:B------:R-:W-:Y:S01]  /*0630*/  NOP ;  /* 0x0000000000007918 */ /* 0x000fe20000000000 */
[----:B------:R-:W-:Y:S01]  /*0640*/  ISETP.NE.U32.AND P0, PT, RZ, UR4, PT ;  /* 0x00000004ff007c0c */ /* 0x000fe2000bf05070 */
[----:B------:R-:W-:Y:S01]  /*0650*/  NOP ;  /* 0x0000000000007918 */ /* 0x000fe20000000000 */
[----:B------:R-:W-:Y:S01]  /*0660*/  BAR.SYNC.DEFER_BLOCKING 0x0 ;  /* 0x0000000000007b1d */ /* 0x000fe20000010000 */
[----:B------:R-:W-:Y:S01]  /*0670*/  IMAD.IADD R6, R2, 0x1, -R3 ;  /* 0x0000000102067824 */ /* 0x000fe200078e0a03 */
[----:B------:R-:W-:Y:S02]  /*0680*/  ISETP.NE.AND.EX P0, PT, RZ, UR5, PT, P0 ;  /* 0x00000005ff007c0c */ /* 0x000fe4000bf05300 */
[C---:B------:R-:W-:Y:S02]  /*0690*/  ISETP.NE.AND P2, PT, R9.reuse, 0x1, PT ;  /* 0x000000010900780c */ /* 0x040fe40003f45270 */
[----:B------:R-:W-:Y:S01]  /*06a0*/  LOP3.LUT P1, RZ, R9, R6, RZ, 0xfc, !PT ;  /* 0x0000000609ff7212 */ /* 0x000fe2000782fcff */
[----:B------:R-:W-:-:S03]  /*06b0*/  ULDC.64 UR12, c[0x0][0x208] ;  /* 0x00008200000c7ab9 */ /* 0x000fc60000000a00 */
[----:B------:R-:W-:-:S04]  /*06c0*/  SEL R2, RZ, 0x1, P1 ;  /* 0x00000001ff027807 */ /* 0x000fc80000800000 */
[----:B------:R-:W-:Y:S01]  /*06d0*/  SEL R2, R2, 0x2, P2 ;  /* 0x0000000202027807 */ /* 0x000fe20001000000 */
[----:B------:R-:W-:Y:S06]  /*06e0*/  @!P0 BRA `(.L_x_4) ;  /* 0x00000000001c8947 */ /* 0x000fec0003800000 */
[----:B------:R-:W0:Y:S02]  /*06f0*/  LDC.64 R4, c[0x0][0x598] ;  /* 0x00016600ff047b82 */ /* 0x000e240000000a00 */
[----:B0-----:R-:W2:Y:S02]  /*0700*/  LDG.E.64 R4, desc[UR12][R4.64] ;  /* 0x0000000c04047981 */ /* 0x001ea4000c1e1b00 */
[----:B--2---:R-:W-:-:S04]  /*0710*/  ISETP.NE.U32.AND P0, PT, R4, RZ, PT ;  /* 0x000000ff0400720c */ /* 0x004fc80003f05070 */
[----:B------:R-:W-:-:S13]  /*0720*/  ISETP.NE.AND.EX P0, PT, R5, RZ, PT, P0 ;  /* 0x000000ff0500720c */ /* 0x000fda0003f05300 */
[----:B------:R-:W-:Y:S05]  /*0730*/  @!P0 BRA `(.L_x_4) ;  /* 0x0000000000088947 */ /* 0x000fea0003800000 */
[----:B------:R2:W5:Y:S01]  /*0740*/  LD.E R0, desc[UR12][R4.64] ;  /* 0x0000000c04007980 */ /* 0x000562000c101900 */
[----:B------:R-:W-:Y:S05]  /*0750*/  BRA `(.L_x_5) ;  /* 0x0000000000207947 */ /* 0x000fea0003800000 */
.L_x_4:
[----:B------:R-:W-:Y:S02]  /*0760*/  ULDC.64 UR4, c[0x0][0x588] ;  /* 0x0001620000047ab9 */ /* 0x000fe40000000a00 */
[----:B------:R-:W-:-:S04]  /*0770*/  ISETP.NE.U32.AND P0, PT, RZ, UR4, PT ;  /* 0x00000004ff007c0c */ /* 0x000fc8000bf05070 */
[----:B------:R-:W-:-:S13]  /*0780*/  ISETP.NE.AND.EX P0, PT, RZ, UR5, PT, P0 ;  /* 0x00000005ff007c0c */ /* 0x000fda000bf05300 */
[----:B------:R-:W-:Y:S05]  /*0790*/  @!P0 BRA `(.L_x_6) ;  /* 0x00000000000c8947 */ /* 0x000fea0003800000 */
[----:B------:R-:W0:Y:S02]  /*07a0*/  LDC.64 R4, c[0x0][0x588] ;  /* 0x00016200ff047b82 */ /* 0x000e240000000a00 */
[----:B0-----:R0:W5:Y:S01]  /*07b0*/  LDG.E R0, desc[UR12][R4.64] ;  /* 0x0000000c04007981 */ /* 0x001162000c1e1900 */
[----:B------:R-:W-:Y:S05]  /*07c0*/  BRA `(.L_x_5) ;  /* 0x0000000000047947 */ /* 0x000fea0003800000 */
.L_x_6:
[----:B------:R-:W1:Y:S02]  /*07d0*/  LDC R0, c[0x0][0x580] ;  /* 0x00016000ff007b82 */ /* 0x000e640000000800 */
.L_x_5:
[----:B------:R-:W-:Y:S02]  /*07e0*/  ULDC.64 UR4, c[0x0][0x5a0] ;  /* 0x0001680000047ab9 */ /* 0x000fe40000000a00 */
[----:B------:R-:W-:-:S04]  /*07f0*/  ISETP.NE.U32.AND P0, PT, RZ, UR4, PT ;  /* 0x00000004ff007c0c */ /* 0x000fc8000bf05070 */
[----:B------:R-:W-:-:S13]  /*0800*/  ISETP.NE.AND.EX P0, PT, RZ, UR5, PT, P0 ;  /* 0x00000005ff007c0c */ /* 0x000fda000bf05300 */
[----:B------:R-:W-:Y:S05]  /*0810*/  @!P0 BRA `(.L_x_7) ;  /* 0x00000000001c8947 */ /* 0x000fea0003800000 */
[----:B0-2---:R-:W0:Y:S02]  /*0820*/  LDC.64 R4, c[0x0][0x5a0] ;  /* 0x00016800ff047b82 */ /* 0x005e240000000a00 */
[----:B0-----:R-:W2:Y:S02]  /*0830*/  LDG.E.64 R4, desc[UR12][R4.64] ;  /* 0x0000000c04047981 */ /* 0x001ea4000c1e1b00 */
[----:B--2---:R-:W-:-:S04]  /*0840*/  ISETP.NE.U32.AND P0, PT, R4, RZ, PT ;  /* 0x000000ff0400720c */ /* 0x004fc80003f05070 */
[----:B------:R-:W-:-:S13]  /*0850*/  ISETP.NE.AND.EX P0, PT, R5, RZ, PT, P0 ;  /* 0x000000ff0500720c */ /* 0x000fda0003f05300 */
[----:B------:R-:W-:Y:S05]  /*0860*/  @!P0 BRA `(.L_x_7) ;  /* 0x0000000000088947 */ /* 0x000fea0003800000 */
[----:B------:R0:W5:Y:S01]  /*0870*/  LD.E R12, desc[UR12][R4.64] ;  /* 0x0000000c040c7980 */ /* 0x000162000c101900 */
[----:B------:R-:W-:Y:S05]  /*0880*/  BRA `(.L_x_8) ;  /* 0x0000000000207947 */ /* 0x000fea0003800000 */
.L_x_7:
[----:B------:R-:W-:Y:S02]  /*0890*/  ULDC.64 UR4, c[0x0][0x590] ;  /* 0x0001640000047ab9 */ /* 0x000fe40000000a00 */
[----:B------:R-:W-:-:S04]  /*08a0*/  ISETP.NE.U32.AND P0, PT, RZ, UR4, PT ;  /* 0x00000004ff007c0c */ /* 0x000fc8000bf05070 */
[----:B------:R-:W-:-:S13]  /*08b0*/  ISETP.NE.AND.EX P0, PT, RZ, UR5, PT, P0 ;  /* 0x00000005ff007c0c */ /* 0x000fda000bf05300 */
[----:B------:R-:W-:Y:S05]  /*08c0*/  @!P0 BRA `(.L_x_9) ;  /* 0x00000000000c8947 */ /* 0x000fea0003800000 */
[----:B------:R-:W3:Y:S02]  /*08d0*/  LDC.64 R12, c[0x0][0x590] ;  /* 0x00016400ff0c7b82 */ /* 0x000ee40000000a00 */
[----:B---3--:R4:W5:Y:S01]  /*08e0*/  LDG.E R12, desc[UR12][R12.64] ;  /* 0x0000000c0c0c7981 */ /* 0x008962000c1e1900 */
[----:B------:R-:W-:Y:S05]  /*08f0*/  BRA `(.L_x_8) ;  /* 0x0000000000047947 */ /* 0x000fea0003800000 */
.L_x_9:
[----:B------:R-:W3:Y:S02]  /*0900*/  LDC R12, c[0x0][0x584] ;  /* 0x00016100ff0c7b82 */ /* 0x000ee40000000800 */
.L_x_8:
[----:B------:R-:W1:Y:S01]  /*0910*/  LDC R3, c[0x0][0x3c4] ;  /* 0x0000f100ff037b82 */ /* 0x000e620000000800 */
[----:B------:R-:W-:-:S07]  /*0920*/  ISETP.NE.AND P0, PT, R9, RZ, PT ;  /* 0x000000ff0900720c */ /* 0x000fce0003f05270 */
[----:B0-2---:R-:W0:Y:S01]  /*0930*/  LDC.64 R4, c[0x0][0x3c8] ;  /* 0x0000f200ff047b82 */ /* 0x005e220000000a00 */
[----:B-1----:R-:W-:-:S05]  /*0940*/  VIADD R3, R3, 0x3f ;  /* 0x0000003f03037836 */ /* 0x002fca0000000000 */
[----:B------:R-:W-:-:S04]  /*0950*/  SHF.R.S32.HI R8, RZ, 0x1f, R3 ;  /* 0x0000001fff087819 */ /* 0x000fc80000011403 */
[----:B------:R-:W-:-:S04]  /*0960*/  LEA.HI R7, R8, R3, RZ, 0x6 ;  /* 0x0000000308077211 */ /* 0x000fc800078f30ff */
[----:B------:R-:W-:-:S05]  /*0970*/  SHF.R.S32.HI R7, RZ, 0x6, R7 ;  /* 0x00000006ff077819 */ /* 0x000fca0000011407 */
[----:B0-----:R-:W-:-:S04]  /*0980*/  IMAD R8, R7, R4, RZ ;  /* 0x0000000407087224 */ /* 0x001fc800078e02ff */
[----:B------:R-:W-:Y:S01]  /*0990*/  IMAD R3, R8, R5, RZ ;  /* 0x0000000508037224 */ /* 0x000fe200078e02ff */
[----:B------:R-:W-:Y:S06]  /*09a0*/  @!P0 BRA `(.L_x_10) ;  /* 0x00000030000c8947 */ /* 0x000fec0003800000 */
[----:B------:R-:W-:-:S13]  /*09b0*/  ISETP.NE.AND P0, PT, R9, 0x1, PT ;  /* 0x000000010900780c */ /* 0x000fda0003f05270 */
[----:B------:R-:W-:Y:S05]  /*09c0*/  @P0 EXIT ;  /* 0x000000000000094d */ /* 0x000fea0003800000 */
[----:B------:R-:W-:Y:S01]  /*09d0*/  ISETP.GE.AND P0, PT, R3, 0x1, PT ;  /* 0x000000010300780c */ /* 0x000fe20003f06270 */
[----:B------:R-:W-:Y:S01]  /*09e0*/  UMOV UR4, URZ ;  /* 0x0000003f00047c82 */ /* 0x000fe20008000000 */
[----:B------:R-:W-:Y:S02]  /*09f0*/  CS2R R54, SRZ ;  /* 0x0000000000367805 */ /* 0x000fe4000001ff00 */
[----:B------:R-:W-:Y:S02]  /*0a00*/  CS2R R24, SRZ ;  /* 0x0000000000187805 */ /* 0x000fe4000001ff00 */
[----:B------:R-:W-:Y:S02]  /*0a10*/  CS2R R26, SRZ ;  /* 0x00000000001a7805 */ /* 0x000fe4000001ff00 */
[----:B------:R-:W-:Y:S02]  /*0a20*/  CS2R R28, SRZ ;  /* 0x00000000001c7805 */ /* 0x000fe4000001ff00 */
[----:B------:R-:W-:-:S02]  /*0a30*/  CS2R R30, SRZ ;  /* 0x00000000001e7805 */ /* 0x000fc4000001ff00 */
[----:B------:R-:W-:Y:S02]  /*0a40*/  CS2R R32, SRZ ;  /* 0x0000000000207805 */ /* 0x000fe4000001ff00 */
        /* <DEDUP_REMOVED lines=9> */
[----:B------:R-:W-:Y:S01]  /*0ae0*/  CS2R R52, SRZ ;  /* 0x0000000000347805 */ /* 0x000fe2000001ff00 */
[----:B------:R-:W-:Y:S06]  /*0af0*/  @!P0 BRA `(.L_x_11) ;  /* 0x0000000000788947 */ /* 0x000fec0003800000 */
[----:B------:R-:W-:-:S04]  /*0b00*/  LOP3.LUT R6, R2, 0x1, RZ, 0xfc, !PT ;  /* 0x0000000102067812 */ /* 0x000fc800078efcff */
[----:B------:R-:W-:-:S13]  /*0b10*/  ISETP.NE.AND P0, PT, R6, 0x3, PT ;  /* 0x000000030600780c */ /* 0x000fda0003f05270 */
[----:B------:R-:W-:Y:S05]  /*0b20*/  @!P0 BRA `(.L_x_12) ;  /* 0x0000000000048947 */ /* 0x000fea0003800000 */
[----:B------:R-:W-:Y:S01]  /*0b30*/  BPT.TRAP 0x1 ;  /* 0x000000040000795c */ /* 0x000fe20000300000 */
.L_x_12:
[----:B------:R-:W0:Y:S01]  /*0b40*/  S2UR UR5, SR_CgaCtaId ;  /* 0x00000000000579c3 */ /* 0x000e220000008800 */
[----:B------:R-:W-:Y:S01]  /*0b50*/  SHF.L.U32 R6, RZ, 0x1f, RZ ;  /* 0x0000001fff067819 */ /* 0x000fe200000006ff */
[----:B------:R-:W-:Y:S02]  /*0b60*/  UMOV UR4, 0x400 ;  /* 0x0000040000047882 */ /* 0x000fe40000000000 */
[----:B0-----:R-:W-:-:S12]  /*0b70*/  ULEA UR4, UR5, UR4, 0x18 ;  /* 0x0000000405047291 */ /* 0x001fd8000f8ec03f */
.L_x_13:
[----:B0-----:R-:W-:-:S04]  /*0b80*/  IMAD.U32 R9, RZ, RZ, UR4 ;  /* 0x00000004ff097e24 */ /* 0x001fc8000f8e00ff */
[----:B------:R0:W1:Y:S03]  /*0b90*/  SYNCS.PHASECHK.TRANS64.TRYWAIT P0, [R9+URZ+0x38000], R6 ;  /* 0x03800006090075a7 */ /* 0x000066000800017f */
[----:B-1----:R-:W-:Y:S05]  /*0ba0*/  @!P0 NANOSLEEP.SYNCS 0x989680 ;  /* 0x009896800000895d */ /* 0x002fea0003900000 */
[----:B------:R-:W1:Y:S02]  /*0bb0*/  @!P0 SYNCS.PHASECHK.TRANS64 P0, [R9+URZ+0x38000], R6 ;  /* 0x03800006090085a7 */ /* 0x000e64000800007f */
[----:B-1----:R-:W-:Y:S05]  /*0bc0*/  @!P0 BRA `(.L_x_13) ;  /* 0xfffffffc00ec8947 */ /* 0x002fea000383ffff */
[----:B------:R-:W-:Y:S01]  /*0bd0*/  UIADD3 UR5, UR4, 0x1c000, URZ ;  /* 0x0001c00004057890 */ /* 0x000fe2000fffe03f */
[----:B------:R-:W-:Y:S01]  /*0be0*/  WARPGROUP.ARRIVE ;  /* 0x00000000000079c5 */ /* 0x000fe20000000000 */
[----:B------:R-:W-:Y:S02]  /*0bf0*/  USHF.R.U32.HI UR4, URZ, 0x4, UR4 ;  /* 0x000000043f047899 */ /* 0x000fe40008011604 */
[----:B------:R-:W-:Y:S02]  /*0c00*/  USHF.R.U32.HI UR5, URZ, 0x4, UR5 ;  /* 0x000000043f057899 */ /* 0x000fe40008011605 */
[----:B------:R-:W-:Y:S02]  /*0c10*/  ULOP3.LUT UR4, UR4, 0x3fff, URZ, 0xc0, !UPT ;  /* 0x00003fff04047892 */ /* 0x000fe4000f8ec03f */
[----:B------:R-:W-:Y:S02]  /*0c20*/  ULOP3.LUT UR5, UR5, 0x3fff, URZ, 0xc0, !UPT ;  /* 0x00003fff05057892 */ /* 0x000fe4000f8ec03f */
[----:B------:R-:W-:-:S02]  /*0c30*/  ULOP3.LUT UR4, UR4, 0x10000, URZ, 0xfc, !UPT ;  /* 0x0001000004047892 */ /* 0x000fc4000f8efc3f */
[----:B------:R-:W-:Y:S01]  /*0c40*/  ULOP3.LUT UR6, UR5, 0x10000, URZ, 0xfc, !UPT ;  /* 0x0001000005067892 */ /* 0x000fe2000f8efc3f */
[----:B------:R-:W-:Y:S02]  /*0c50*/  UMOV UR7, 0x80000020 ;  /* 0x8000002000077882 */ /* 0x000fe40000000000 */
[----:B------:R-:W-:-:S06]  /*0c60*/  UMOV UR5, 0x80000020 ;  /* 0x8000002000057882 */ /* 0x000fcc0000000000 */
[----:B------:R-:W-:Y:S01]  /*0c70*/  QGMMA.64x64x32.F32.E4M3.E4M3 R24, gdesc[UR4], RZ, !UPT ;  /* 0x00e00000041879f3 */ /* 0x000fe2000c7008ff */
[----:B------:R-:W-:Y:S02]  /*0c80*/  UIADD3 UR4, UR4, 0x2, URZ ;  /* 0x0000000204047890 */ /* 0x000fe4000fffe03f */
[----:B------:R-:W-:Y:S01]  /*0c90*/  UIADD3 UR6, UR6, 0x2, URZ ;  /* 0x0000000206067890 */ /* 0x000fe2000fffe03f */
[----:B------:R-:W-:Y:S01]  /*0ca0*/  UMOV UR5, 0x80000020 ;  /* 0x8000002000057882 */ /* 0x000fe20000000000 */
[----:B------:R-:W-:-:S07]  /*0cb0*/  UMOV UR7, 0x80000020 ;  /* 0x8000002000077882 */ /* 0x000fce0000000000 */
[----:B------:R-:W-:Y:S01]  /*0cc0*/  QGMMA.64x64x32.F32.E4M3.E4M3 R24, gdesc[UR4], R24, gsb0 ;  /* 0x00e00000041879f3 */ /* 0x000fe20008000818 */
[----:B------:R-:W-:-:S05]  /*0cd0*/  UMOV UR4, 0x1 ;  /* 0x0000000100047882 */ /* 0x000fca0000000000 */
.L_x_11:
[----:B0-----:R-:W-:-:S05]  /*0ce0*/  VIMNMX R6, R3, 0x1, PT ;  /* 0x0000000103067848 */ /* 0x001fca0003fe0100 */
[----:B------:R-:W-:-:S05]  /*0cf0*/  IMAD.IADD R6, R3, 0x1, -R6 ;  /* 0x0000000103067824 */ /* 0x000fca00078e0a06 */
[----:B------:R-:W-:-:S13]  /*0d00*/  ISETP.GE.AND P0, PT, R6, 0x1, PT ;  /* 0x000000010600780c */ /* 0x000fda0003f06270 */
[----:B------:R-:W-:Y:S05]  /*0d10*/  @!P0 BRA `(.L_x_14) ;  /* 0x0000000000f88947 */ /* 0x000fea0003800000 */
[----:B------:R-:W0:Y:S01]  /*0d20*/  S2UR UR6, SR_CgaCtaId ;  /* 0x00000000000679c3 */ /* 0x000e220000008800 */
[----:B------:R-:W-:Y:S01]  /*0d30*/  UMOV UR5, 0x400 ;  /* 0x0000040000057882 */ /* 0x000fe20000000000 */
[----:B------:R-:W-:Y:S01]  /*0d40*/  IMAD R4, R4, R5, RZ ;  /* 0x0000000504047224 */ /* 0x000fe200078e02ff */
[----:B------:R-:W-:Y:S01]  /*0d50*/  LOP3.LUT R9, R2, 0x1, RZ, 0xfc, !PT ;  /* 0x0000000102097812 */ /* 0x000fe200078efcff */
[----:B------:R-:W-:Y:S02]  /*0d60*/  UISETP.NE.U32.AND UP0, UPT, UR4, URZ, UPT ;  /* 0x0000003f0400728c */ /* 0x000fe4000bf05070 */
[----:B------:R-:W-:Y:S02]  /*0d70*/  IMAD R4, R7, R4, RZ ;  /* 0x0000000407047224 */ /* 0x000fe400078e02ff */
[----:B------:R-:W-:-:S03]  /*0d80*/  IMAD.MOV.U32 R7, RZ, RZ, RZ ;  /* 0x000000ffff077224 */ /* 0x000fc600078e00ff */
[----:B------:R-:W-:-:S04]  /*0d90*/  LOP3.LUT R5, RZ, R4, RZ, 0x33, !PT ;  /* 0x00000004ff057212 */ /* 0x000fc800078e33ff */
[----:B------:R-:W-:-:S04]  /*0da0*/  VIMNMX R5, R5, -0x2, !PT ;  /* 0xfffffffe05057848 */ /* 0x000fc80007fe0100 */
[----:B------:R-:W-:Y:S01]  /*0db0*/  IADD3 R4, R5, 0x2, R4 ;  /* 0x0000000205047810 */ /* 0x000fe20007ffe004 */
[----:B0-----:R-:W-:-:S04]  /*0dc0*/  ULEA UR7, UR6, UR5, 0x18 ;  /* 0x0000000506077291 */ /* 0x001fc8000f8ec03f */
[----:B------:R-:W-:Y:S02]  /*0dd0*/  UIADD3 UR5, UR7, 0x1c000, URZ ;  /* 0x0001c00007057890 */ /* 0x000fe4000fffe03f */
[----:B------:R-:W-:Y:S02]  /*0de0*/  USHF.R.U32.HI UR6, URZ, 0x4, UR7 ;  /* 0x000000043f067899 */ /* 0x000fe40008011607 */
[----:B------:R-:W-:Y:S02]  /*0df0*/  USHF.R.U32.HI UR5, URZ, 0x4, UR5 ;  /* 0x000000043f057899 */ /* 0x000fe40008011605 */
[----:B------:R-:W-:Y:S02]  /*0e00*/  ULOP3.LUT UR6, UR6, 0x3fff, URZ, 0xc0, !UPT ;  /* 0x00003fff06067892 */ /* 0x000fe4000f8ec03f */
[----:B------:R-:W-:Y:S02]  /*0e10*/  ULOP3.LUT UR5, UR5, 0x3fff, URZ, 0xc0, !UPT ;  /* 0x00003fff05057892 */ /* 0x000fe4000f8ec03f */
[----:B------:R-:W-:-:S02]  /*0e20*/  ULOP3.LUT UR15, UR6, 0x10000, URZ, 0xfc, !UPT ;  /* 0x00010000060f7892 */ /* 0x000fc4000f8efc3f */
[----:B------:R-:W-:-:S03]  /*0e30*/  ULOP3.LUT UR14, UR5, 0x10000, URZ, 0xfc, !UPT ;  /* 0x00010000050e7892 */ /* 0x000fc6000f8efc3f */
[----:B------:R-:W-:-:S09]  /*0e40*/  UMOV UR5, URZ ;  /* 0x0000003f00057c82 */ /* 0x000fd20008000000 */
.L_x_19:
[----:B------:R-:W-:-:S13]  /*0e50*/  ISETP.NE.AND P1, PT, R9, 0x3, PT ;  /* 0x000000030900780c */ /* 0x000fda0003f25270 */
[----:B0-----:R-:W-:Y:S05]  /*0e60*/  @!P1 BRA `(.L_x_15) ;  /* 0x0000000000049947 */ /* 0x001fea0003800000 */
[----:B------:R-:W-:Y:S01]  /*0e70*/  BPT.TRAP 0x1 ;  /* 0x000000040000795c */ /* 0x000fe20000300000 */
.L_x_15:
[----:B------:R-:W-:Y:S01]  /*0e80*/  SHF.L.U32 R5, R7, 0x1f, RZ ;  /* 0x0000001f07057819 */ /* 0x000fe200000006ff */
[----:B------:R-:W-:-:S12]  /*0e90*/  ULEA UR6, UR4, UR7, 0x3 ;  /* 0x0000000704067291 */ /* 0x000fd8000f8e183f */
.L_x_16:
[----:B0-----:R-:W-:-:S04]  /*0ea0*/  IMAD.U32 R8, RZ, RZ, UR6 ;  /* 0x00000006ff087e24 */ /* 0x001fc8000f8e00ff */
[----:B------:R0:W1:Y:S03]  /*0eb0*/  SYNCS.PHASECHK.TRANS64.TRYWAIT P0, [R8+URZ+0x38000], R5 ;  /* 0x03800005080075a7 */ /* 0x000066000800017f */
[----:B-1----:R-:W-:Y:S05]  /*0ec0*/  @!P0 NANOSLEEP.SYNCS 0x989680 ;  /* 0x009896800000895d */ /* 0x002fea0003900000 */
[----:B------:R-:W1:Y:S02]  /*0ed0*/  @!P0 SYNCS.PHASECHK.TRANS64 P0, [R8+URZ+0x38000], R5 ;  /* 0x03800005080085a7 */ /* 0x000e64000800007f */
[----:B-1----:R-:W-:Y:S05]  /*0ee0*/  @!P0 BRA `(.L_x_16) ;  /* 0xfffffffc00ec8947 */ /* 0x002fea000383ffff */
[----:B------:R-:W-:Y:S01]  /*0ef0*/  ULEA UR8, UR4, UR15, 0x8 ;  /* 0x0000000f04087291 */ /* 0x000fe2000f8e403f */
[----:B------:R-:W-:Y:S01]  /*0f00*/  WARPGROUP.ARRIVE ;  /* 0x00000000000079c5 */ /* 0x000fe20000000000 */
[----:B------:R-:W-:Y:S01]  /*0f10*/  ULEA UR10, UR4, UR14, 0x8 ;  /* 0x0000000e040a7291 */ /* 0x000fe2000f8e403f */
[----:B------:R-:W-:Y:S01]  /*0f20*/  UMOV UR9, 0x80000020 ;  /* 0x8000002000097882 */ /* 0x000fe20000000000 */
[----:B------:R-:W-:-:S07]  /*0f30*/  UMOV UR11, 0x80000020 ;  /* 0x80000020000b7882 */ /* 0x000fce0000000000 */
[----:B------:R-:W-:Y:S01]  /*0f40*/  QGMMA.64x64x32.F32.E4M3.E4M3 R24, gdesc[UR8], R24, UP0 ;  /* 0x00e00000081879f3 */ /* 0x000fe2000bf00818 */
[----:B------:R-:W-:Y:S02]  /*0f50*/  UIADD3 UR8, UR8, 0x2, URZ ;  /* 0x0000000208087890 */ /* 0x000fe4000fffe03f */
[----:B------:R-:W-:Y:S01]  /*0f60*/  UIADD3 UR10, UR10, 0x2, URZ ;  /* 0x000000020a0a7890 */ /* 0x000fe2000fffe03f */
[----:B------:R-:W-:Y:S01]  /*0f70*/  UMOV UR9, 0x80000020 ;  /* 0x8000002000097882 */ /* 0x000fe20000000000 */
[----:B------:R-:W-:-:S07]  /*0f80*/  UMOV UR11, 0x80000020 ;  /* 0x80000020000b7882 */ /* 0x000fce0000000000 */
[----:B------:R-:W-:Y:S03]  /*0f90*/  QGMMA.64x64x32.F32.E4M3.E4M3 R24, gdesc[UR8], R24, gsb0 ;  /* 0x00e00000081879f3 */ /* 0x000fe60008000818 */
[----:B------:R-:W-:Y:S02]  /*0fa0*/  WARPGROUP.DEPBAR.LE gsb0, 0x1 ;  /* 0x00008000000079c5 */ /* 0x000fe40000010100 */
[----:B------:R-:W-:Y:S05]  /*0fb0*/  @!P1 BRA `(.L_x_17) ;  /* 0x0000000000049947 */ /* 0x000fea0003800000 */
[----:B------:R-:W-:Y:S01]  /*0fc0*/  BPT.TRAP 0x1 ;  /* 0x000000040000795c */ /* 0x000fe20000300000 */
.L_x_17:
[----:B------:R-:W-:Y:S01]  /*0fd0*/  ULEA UR6, UR5, UR7, 0x3 ;  /* 0x0000000705067291 */ /* 0x000fe2000f8e183f */
[----:B------:R-:W-:-:S03]  /*0fe0*/  ISETP.GT.U32.AND P0, PT, R2, 0x1, PT ;  /* 0x000000010200780c */ /* 0x000fc60003f04070 */
[----:B------:R-:W-:-:S04]  /*0ff0*/  UIADD3 UR6, UR6, 0x380e0, URZ ;  /* 0x000380e006067890 */ /* 0x000fc8000fffe03f */
[----:B------:R-:W-:-:S09]  /*1000*/  UPRMT UR6, URZ, 0x654, UR6 ;  /* 0x000006543f067896 */ /* 0x000fd20008000006 */
[----:B------:R-:W-:Y:S01]  /*1010*/  SYNCS.ARRIVE.TRANS64.RED.A1T0 RZ, [UR6], RZ ;  /* 0x000000ffffff79a7 */ /* 0x000fe20008100406 */
[----:B------:R-:W-:Y:S05]  /*1020*/  @P0 BRA `(.L_x_18) ;  /* 0x0000000000040947 */ /* 0x000fea0003800000 */
[----:B------:R-:W-:Y:S01]  /*1030*/  BPT.TRAP 0x1 ;  /* 0x000000040000795c */ /* 0x000fe20000300000 */
.L_x_18:
[----:B------:R-:W-:Y:S01]  /*1040*/  VIADD R4, R4, 0xffffffff ;  /* 0xffffffff04047836 */ /* 0x000fe20000000000 */
[----:B------:R-:W-:Y:S02]  /*1050*/  UIADD3 UR4, UR4, 0x1, URZ ;  /* 0x0000000104047890 */ /* 0x000fe4000fffe03f */
[----:B------:R-:W-:Y:S02]  /*1060*/  UIADD3 UR5, UR5, 0x1, URZ ;  /* 0x0000000105057890 */ /* 0x000fe4000fffe03f */
[----:B------:R-:W-:Y:S01]  /*1070*/  ISETP.GT.AND P0, PT, R4, 0x1, PT ;  /* 0x000000010400780c */ /* 0x000fe20003f04270 */
[----:B------:R-:W-:Y:S02]  /*1080*/  UISETP.NE.AND UP0, UPT, UR4, 0x1c, UPT ;  /* 0x0000001c0400788c */ /* 0x000fe4000bf05270 */
[----:B------:R-:W-:Y:S02]  /*1090*/  UISETP.NE.AND UP1, UPT, UR5, 0x1c, UPT ;  /* 0x0000001c0500788c */ /* 0x000fe4000bf25270 */
[----:B------:R-:W-:-:S02]  /*10a0*/  USEL UR6, URZ, 0x1, UP0 ;  /* 0x000000013f067887 */ /* 0x000fc40008000000 */
[----:B------:R-:W-:Y:S02]  /*10b0*/  USEL UR4, UR4, URZ, UP0 ;  /* 0x0000003f04047287 */ /* 0x000fe40008000000 */
[----:B------:R-:W-:Y:S02]  /*10c0*/  USEL UR5, UR5, URZ, UP1 ;  /* 0x0000003f05057287 */ /* 0x000fe40008800000 */
[----:B------:R-:W-:Y:S01]  /*10d0*/  UPLOP3.LUT UP0, UPT, UPT, UPT, UPT, 0x80, 0x0 ;  /* 0x000000000000789c */ /* 0x000fe20003f0f070 */
[----:B------:R-:W-:Y:S01]  /*10e0*/  LOP3.LUT R7, R7, UR6, RZ, 0x3c, !PT ;  /* 0x0000000607077c12 */ /* 0x000fe2000f8e3cff */
[----:B------:R-:W-:Y:S09]  /*10f0*/  @P0 BRA `(.L_x_19) ;  /* 0xfffffffc00540947 */ /* 0x000ff2000383ffff */
.L_x_14:
[----:B------:R-:W-:Y:S01]  /*1100*/  ISETP.GE.AND P0, PT, R3, 0x1, PT ;  /* 0x000000010300780c */ /* 0x000fe20003f06270 */
[----:B------:R-:W-:-:S12]  /*1110*/  WARPGROUP.DEPBAR.LE gsb0, 0x0 ;  /* 0x00008000000079c5 */ /* 0x000fd80000010000 */
[----:B------:R-:W-:Y:S05]  /*1120*/  @!P0 BRA `(.L_x_20) ;  /* 0x0000000000448947 */ /* 0x000fea0003800000 */
[----:B------:R-:W-:-:S04]  /*1130*/  LOP3.LUT R3, R2, 0x1, RZ, 0xfc, !PT ;  /* 0x0000000102037812 */ /* 0x000fc800078efcff */
[----:B------:R-:W-:-:S13]  /*1140*/  ISETP.NE.AND P0, PT, R3, 0x3, PT ;  /* 0x000000030300780c */ /* 0x000fda0003f05270 */
[----:B------:R-:W-:Y:S05]  /*1150*/  @!P0 BRA `(.L_x_21) ;  /* 0x0000000000048947 */ /* 0x000fea0003800000 */
[----:B------:R-:W-:Y:S01]  /*1160*/  BPT.TRAP 0x1 ;  /* 0x000000040000795c */ /* 0x000fe20000300000 */
.L_x_21:
[----:B0-----:R-:W0:Y:S01]  /*1170*/  S2R R8, SR_CgaCtaId ;  /* 0x0000000000087919 */ /* 0x001e220000008800 */
[----:B------:R-:W-:Y:S02]  /*1180*/  SHF.R.U32.HI R4, RZ, 0x2, R6 ;  /* 0x00000002ff047819 */ /* 0x000fe40000011606 */
[----:B------:R-:W-:Y:S02]  /*1190*/  MOV R3, 0x400 ;  /* 0x0000040000037802 */ /* 0x000fe40000000f00 */
[----:B------:R-:W-:Y:S01]  /*11a0*/  ISETP.GT.U32.AND P0, PT, R2, 0x1, PT ;  /* 0x000000010200780c */ /* 0x000fe20003f04070 */
[----:B------:R-:W-:-:S04]  /*11b0*/  IMAD.WIDE.U32 R4, R4, 0x24924925, RZ ;  /* 0x2492492504047825 */ /* 0x000fc800078e00ff */
[----:B------:R-:W-:Y:S01]  /*11c0*/  IMAD R4, R5, -0x1c, R6 ;  /* 0xffffffe405047824 */ /* 0x000fe200078e0206 */
[----:B0-----:R-:W-:-:S05]  /*11d0*/  LEA R3, R8, R3, 0x18 ;  /* 0x0000000308037211 */ /* 0x001fca00078ec0ff */
[----:B------:R-:W-:-:S04]  /*11e0*/  IMAD R4, R4, 0x8, R3 ;  /* 0x0000000804047824 */ /* 0x000fc800078e0203 */
[----:B------:R-:W-:-:S05]  /*11f0*/  VIADD R4, R4, 0x380e0 ;  /* 0x000380e004047836 */ /* 0x000fca0000000000 */
[----:B------:R-:W-:-:S04]  /*1200*/  PRMT R4, RZ, 0x654, R4 ;  /* 0x00000654ff047816 */ /* 0x000fc80000000004 */
[----:B------:R1:W-:Y:S01]  /*1210*/  SYNCS.ARRIVE.TRANS64.RED.A1T0 RZ, [R4+URZ], RZ ;  /* 0x000000ff04ff79a7 */ /* 0x0003e2000810043f */
[----:B------:R-:W-:Y:S05]  /*1220*/  @P0 BRA `(.L_x_20) ;  /* 0x0000000000040947 */ /* 0x000fea0003800000 */
[----:B------:R-:W-:Y:S01]  /*1230*/  BPT.TRAP 0x1 ;  /* 0x000000040000795c */ /* 0x000fe20000300000 */
.L_x_20:
[----:B0-----:R-:W0:Y:S01]  /*1240*/  S2R R5, SR_TID.X ;  /* 0x0000000000057919 */ /* 0x001e220000002100 */
[----:B------:R-:W-:Y:S01]  /*1250*/  ULDC.64 UR4, c[0x0][0x280] ;  /* 0x0000a00000047ab9 */ /* 0x000fe20000000a00 */
[----:B----4-:R-:W2:Y:S01]  /*1260*/  S2R R13, SR_CTAID.Y ;  /* 0x00000000000d7919 */ /* 0x010ea20000002600 */
[----:B------:R-:W4:Y:S01]  /*1270*/  S2R R3, SR_CTAID.X ;  /* 0x0000000000037919 */ /* 0x000f220000002500 */
[----:B0-----:R-:W-:-:S04]  /*1280*/  SHF.R.S32.HI R2, RZ, 0x1f, R5 ;  /* 0x0000001fff027819 */ /* 0x001fc80000011405 */
[----:B------:R-:W-:Y:S01]  /*1290*/  LEA.HI R2, R2, R5, RZ, 0x7 ;  /* 0x0000000502027211 */ /* 0x000fe200078f38ff */
[----:B--2---:R-:W-:-:S03]  /*12a0*/  IMAD.SHL.U32 R13, R13, 0x40, RZ ;  /* 0x000000400d0d7824 */ /* 0x004fc600078e00ff */
[----:B------:R-:W-:Y:S01]  /*12b0*/  LOP3.LUT R2, R2, 0xffffff80, RZ, 0xc0, !PT ;  /* 0xffffff8002027812 */ /* 0x000fe200078ec0ff */
[----:B----4-:R-:W-:Y:S01]  /*12c0*/  IMAD.SHL.U32 R15, R3, 0x40, RZ ;  /* 0x00000040030f7824 */ /* 0x010fe200078e00ff */
[----:B------:R-:W-:-:S03]  /*12d0*/  ISETP.GE.AND P0, PT, R13, UR5, PT ;  /* 0x000000050d007c0c */ /* 0x000fc6000bf06270 */
[----:B------:R-:W-:Y:S01]  /*12e0*/  IMAD.IADD R2, R5, 0x1, -R2 ;  /* 0x0000000105027824 */ /* 0x000fe200078e0a02 */
[----:B------:R-:W-:-:S04]  /*12f0*/  ISETP.GE.OR P0, PT, R15, UR4, P0 ;  /* 0x000000040f007c0c */ /* 0x000fc80008706670 */
[----:B------:R-:W-:-:S04]  /*1300*/  SHF.R.S32.HI R5, RZ, 0x1f, R2 ;  /* 0x0000001fff057819 */ /* 0x000fc80000011402 */
[----:B-1----:R-:W-:-:S04]  /*1310*/  LEA.HI R4, R5, R2, RZ, 0x2 ;  /* 0x0000000205047211 */ /* 0x002fc800078f10ff */
[--C-:B------:R-:W-:Y:S02]  /*1320*/  SHF.R.S32.HI R6, RZ, 0x2, R4.reuse ;  /* 0x00000002ff067819 */ /* 0x100fe40000011404 */
[----:B------:R-:W-:-:S04]  /*1330*/  SHF.R.S32.HI R7, RZ, 0x1f, R4 ;  /* 0x0000001fff077819 */ /* 0x000fc80000011404 */
[----:B------:R-:W-:Y:S01]  /*1340*/  LEA.HI R7, R7, R6, RZ, 0x3 ;  /* 0x0000000607077211 */ /* 0x000fe200078f18ff */
[----:B------:R-:W-:Y:S06]  /*1350*/  @P0 EXIT ;  /* 0x000000000000094d */ /* 0x000fec0003800000 */
[----:B------:R-:W-:Y:S01]  /*1360*/  LOP3.LUT R9, R7, 0xfffffff8, RZ, 0xc0, !PT ;  /* 0xfffffff807097812 */ /* 0x000fe200078ec0ff */
[----:B------:R-:W0:Y:S01]  /*1370*/  LDC.64 R10, c[0x0][0x5d0] ;  /* 0x00017400ff0a7b82 */ /* 0x000e220000000a00 */
[----:B------:R-:W-:Y:S01]  /*1380*/  LOP3.LUT R7, R4, 0x7ffffffc, RZ, 0xc0, !PT ;  /* 0x7ffffffc04077812 */ /* 0x000fe200078ec0ff */
[----:B------:R-:W-:Y:S01]  /*1390*/  ULDC.64 UR6, c[0x0][0x5c8] ;  /* 0x0001720000067ab9 */ /* 0x000fe20000000a00 */
[----:B------:R-:W-:Y:S01]  /*13a0*/  LEA.HI R17, R5, R2, RZ, 0x5 ;  /* 0x0000000205117211 */ /* 0x000fe200078f28ff */
[----:B------:R-:W-:Y:S02]  /*13b0*/  IMAD.IADD R6, R6, 0x1, -R9 ;  /* 0x0000000106067824 */ /* 0x000fe400078e0a09 */
[----:B------:R-:W-:Y:S01]  /*13c0*/  IMAD.IADD R14, R2, 0x1, -R7 ;  /* 0x00000001020e7824 */ /* 0x000fe200078e0a07 */
[----:B------:R-:W-:Y:S02]  /*13d0*/  SHF.R.S32.HI R17, RZ, 0x5, R17 ;  /* 0x00000005ff117819 */ /* 0x000fe40000011411 */
[----:B------:R-:W-:Y:S01]  /*13e0*/  SHF.R.S32.HI R7, RZ, 0x1f, R6 ;  /* 0x0000001fff077819 */ /* 0x000fe20000011406 */
[----:B------:R-:W-:-:S02]  /*13f0*/  IMAD.SHL.U32 R14, R14, 0x2, RZ ;  /* 0x000000020e0e7824 */ /* 0x000fc400078e00ff */
[----:B------:R-:W-:Y:S02]  /*1400*/  IMAD R15, R17, -0x10, -R15 ;  /* 0xfffffff0110f7824 */ /* 0x000fe400078e0a0f */
[----:B------:R-:W-:Y:S01]  /*1410*/  IMAD.WIDE R4, R3, 0x40, R6 ;  /* 0x0000004003047825 */ /* 0x000fe200078e0206 */
[----:B------:R-:W-:Y:S02]  /*1420*/  SHF.R.S32.HI R8, RZ, 0x1f, R14 ;  /* 0x0000001fff087819 */ /* 0x000fe4000001140e */
[----:B------:R-:W-:Y:S02]  /*1430*/  IADD3 R2, P0, R13, R14, RZ ;  /* 0x0000000e0d027210 */ /* 0x000fe40007f1e0ff */
[----:B------:R-:W-:Y:S01]  /*1440*/  IADD3 R15, R15, UR4, -R6 ;  /* 0x000000040f0f7c10 */ /* 0x000fe2000fffe806 */
[----:B------:R-:W-:Y:S01]  /*1450*/  IMAD.WIDE R4, R17, 0x10, R4 ;  /* 0x0000001011047825 */ /* 0x000fe200078e0204 */
[----:B------:R-:W-:Y:S02]  /*1460*/  LEA.HI.X.SX32 R3, R13, R8, 0x1, P0 ;  /* 0x000000080d037211 */ /* 0x000fe400000f0eff */
[----:B------:R-:W-:Y:S01]  /*1470*/  IADD3 R13, -R14, UR5, -R13 ;  /* 0x000000050e0d7c10 */ /* 0x000fe2000fffe90d */
[----:B0-----:R-:W-:-:S02]  /*1480*/  IMAD R7, R5, R10, RZ ;  /* 0x0000000a05077224 */ /* 0x001fc400078e02ff */
[----:B------:R-:W-:-:S04]  /*1490*/  IMAD.WIDE.U32 R8, R4, R10, R2 ;  /* 0x0000000a04087225 */ /* 0x000fc800078e0002 */
[----:B------:R-:W-:Y:S01]  /*14a0*/  IMAD R7, R4, R11, R7 ;  /* 0x0000000b04077224 */ /* 0x000fe200078e0207 */
[----:B------:R-:W-:Y:S02]  /*14b0*/  LEA R16, P0, R10, R8, 0x3 ;  /* 0x000000080a107211 */ /* 0x000fe400078018ff */
[----:B------:R-:W-:Y:S01]  /*14c0*/  IADD3 R8, P1, R8, UR6, RZ ;  /* 0x0000000608087c10 */ /* 0x000fe2000ff3e0ff */
[----:B------:R-:W-:-:S05]  /*14d0*/  IMAD.IADD R7, R9, 0x1, R7 ;  /* 0x0000000109077824 */ /* 0x000fca00078e0207 */
[----:B------:R-:W-:Y:S02]  /*14e0*/  LEA.HI.X R11, R10, R7, R11, 0x3, P0 ;  /* 0x000000070a0b7211 */ /* 0x000fe400000f1c0b */
[----:B---3-5:R-:W-:Y:S02]  /*14f0*/  FSETP.NEU.AND P0, PT, R12, RZ, PT ;  /* 0x000000ff0c00720b */ /* 0x028fe40003f0d000 */
[----:B------:R-:W-:Y:S02]  /*1500*/  IADD3 R10, P2, R16, UR6, RZ ;  /* 0x00000006100a7c10 */ /* 0x000fe4000ff5e0ff */
[----:B------:R-:W-:Y:S02]  /*1510*/  IADD3.X R9, R7, UR7, RZ, P1, !PT ;  /* 0x0000000707097c10 */ /* 0x000fe40008ffe4ff */
[----:B------:R-:W-:-:S07]  /*1520*/  IADD3.X R11, R11, UR7, RZ, P2, !PT ;  /* 0x000000070b0b7c10 */ /* 0x000fce00097fe4ff */
[----:B------:R-:W-:Y:S05]  /*1530*/  @!P0 BRA `(.L_x_22) ;  /* 0x0000001800e08947 */ /* 0x000fea0003800000 */
[----:B------:R-:W-:Y:S01]  /*1540*/  ISETP.GE.AND P0, PT, R13, 0x1, PT ;  /* 0x000000010d00780c */ /* 0x000fe20003f06270 */
[----:B------:R-:W-:Y:S01]  /*1550*/  ULDC.64 UR4, c[0x0][0x5b0] ;  /* 0x00016c0000047ab9 */ /* 0x000fe20000000a00 */
[----:B------:R-:W-:Y:S01]  /*1560*/  ULDC.64 UR6, c[0x0][0x5a8] ;  /* 0x00016a0000067ab9 */ /* 0x000fe20000000a00 */
[----:B------:R-:W-:Y:S01]  /*1570*/  IMAD R17, R5, UR4, RZ ;  /* 0x0000000405117c24 */ /* 0x000fe2000f8e02ff */
[----:B------:R-:W-:Y:S01]  /*1580*/  ISETP.LT.OR P2, PT, R15, 0x1, !P0 ;  /* 0x000000010f00780c */ /* 0x000fe20004741670 */
[C---:B------:R-:W-:Y:S01]  /*1590*/  IMAD.WIDE.U32 R6, R4.reuse, UR4, R2 ;  /* 0x0000000404067c25 */ /* 0x040fe2000f8e0002 */
[----:B------:R-:W-:Y:S01]  /*15a0*/  BSSY B0, `(.L_x_23) ;  /* 0x0000007000007945 */ /* 0x000fe20003800000 */
[----:B------:R-:W-:Y:S02]  /*15b0*/  PRMT R14, RZ, 0x7610, R14 ;  /* 0x00007610ff0e7816 */ /* 0x000fe4000000000e */
[----:B------:R-:W-:Y:S01]  /*15c0*/  IMAD R17, R4, UR5, R17 ;  /* 0x0000000504117c24 */ /* 0x000fe2000f8e0211 */
[----:B------:R-:W-:-:S04]  /*15d0*/  IADD3 R6, P1, R6, UR6, RZ ;  /* 0x0000000606067c10 */ /* 0x000fc8000ff3e0ff */
[----:B------:R-:W-:-:S03]  /*15e0*/  IADD3.X R7, R7, UR7, R17, P1, !PT ;  /* 0x0000000707077c10 */ /* 0x000fc60008ffe411 */
[----:B------:R-:W-:Y:S06]  /*15f0*/  @P2 BRA `(.L_x_24) ;  /* 0x0000000000042947 */ /* 0x000fec0003800000 */
[----:B------:R0:W5:Y:S02]  /*1600*/  LDG.E.U8 R14, desc[UR12][R6.64] ;  /* 0x0000000c060e7981 */ /* 0x000164000c1e1100 */
.L_x_24:
[----:B------:R-:W-:Y:S05]  /*1610*/  BSYNC B0 ;  /* 0x0000000000007941 */ /* 0x000fea0003800000 */
.L_x_23:
[----:B-----5:R-:W-:Y:S01]  /*1620*/  LOP3.LUT R14, R14, 0xff, RZ, 0xc0, !PT ;  /* 0x000000ff0e0e7812 */ /* 0x020fe200078ec0ff */
[----:B------:R-:W-:Y:S01]  /*1630*/  BSSY B0, `(.L_x_25) ;  /* 0x000000c000007945 */ /* 0x000fe20003800000 */
[----:B------:R-:W-:Y:S02]  /*1640*/  ISETP.GE.AND P1, PT, R13, 0x2, PT ;  /* 0x000000020d00780c */ /* 0x000fe40003f26270 */
[----:B------:R-:W-:Y:S02]  /*1650*/  F2FP.F16.E4M3.UNPACK_B R14, R14 ;  /* 0x0000000eff0e723e */ /* 0x000fe400020006ff */
[----:B------:R-:W-:-:S03]  /*1660*/  ISETP.LT.OR P3, PT, R15, 0x1, !P1 ;  /* 0x000000010f00780c */ /* 0x000fc60004f61670 */
[----:B------:R-:W-:Y:S01]  /*1670*/  HADD2.F32 R17, -RZ, R14.H0_H0 ;  /* 0x2000000eff117230 */ /* 0x000fe20000004100 */
[----:B------:R-:W-:-:S04]  /*1680*/  PRMT R14, RZ, 0x7610, R14 ;  /* 0x00007610ff0e7816 */ /* 0x000fc8000000000e */
[----:B------:R-:W-:-:S04]  /*1690*/  FMUL R17, R17, R12 ;  /* 0x0000000c11117220 */ /* 0x000fc80000400000 */
[----:B------:R-:W-:-:S05]  /*16a0*/  FFMA R17, R24, R0, R17 ;  /* 0x0000000018117223 */ /* 0x000fca0000000011 */
[----:B------:R-:W-:-:S05]  /*16b0*/  F2FP.SATFINITE.E4M3.F32.PACK_AB_MERGE_C R17, RZ, R17, RZ ;  /* 0x00000011ff11723e */ /* 0x000fca00048070ff */
[----:B------:R1:W-:Y:S01]  /*16c0*/  @!P2 STG.E.U8 desc[UR12][R8.64], R17 ;  /* 0x000000110800a986 */ /* 0x0003e2000c10110c */
[----:B------:R-:W-:Y:S05]  /*16d0*/  @P3 BRA `(.L_x_26) ;  /* 0x0000000000043947 */ /* 0x000fea0003800000 */
[----:B------:R2:W5:Y:S02]  /*16e0*/  LDG.E.U8 R14, desc[UR12][R6.64+0x1] ;  /* 0x0000010c060e7981 */ /* 0x000564000c1e1100 */
.L_x_26:
[----:B------:R-:W-:Y:S05]  /*16f0*/  BSYNC B0 ;  /* 0x0000000000007941 */ /* 0x000fea0003800000 */
.L_x_25:
[----:B-----5:R-:W-:Y:S01]  /*1700*/  LOP3.LUT R14, R14, 0xff, RZ, 0xc0, !PT ;  /* 0x000000ff0e0e7812 */ /* 0x020fe200078ec0ff */
[----:B------:R-:W-:Y:S01]  /*1710*/  BSSY B0, `(.L_x_27) ;  /* 0x0000012000007945 */ /* 0x000fe20003800000 */
[----:B-1----:R-:W-:Y:S02]  /*1720*/  IADD3 R17, P2, R4, 0x8, RZ ;  /* 0x0000000804117810 */ /* 0x002fe40007f5e0ff */
[----:B------:R-:W-:Y:S02]  /*1730*/  F2FP.F16.E4M3.UNPACK_B R14, R14 ;  /* 0x0000000eff0e723e */ /* 0x000fe400020006ff */
[----:B------:R-:W-:Y:S01]  /*1740*/  ISETP.LT.OR P0, PT, R15, 0x9, !P0 ;  /* 0x000000090f00780c */ /* 0x000fe20004701670 */
[----:B------:R-:W-:Y:S02]  /*1750*/  IMAD.X R5, RZ, RZ, R5, P2 ;  /* 0x000000ffff057224 */ /* 0x000fe400010e0605 */
[----:B------:R-:W-:Y:S02]  /*1760*/  HADD2.F32 R19, -RZ, R14.H0_H0 ;  /* 0x2000000eff137230 */ /* 0x000fe40000004100 */
[----:B------:R-:W-:-:S02]  /*1770*/  IMAD R14, R5, UR4, RZ ;  /* 0x00000004050e7c24 */ /* 0x000fc4000f8e02ff */
[----:B------:R-:W-:-:S04]  /*1780*/  IMAD.WIDE.U32 R2, R17, UR4, R2 ;  /* 0x0000000411027c25 */ /* 0x000fc8000f8e0002 */
[----:B------:R-:W-:Y:S01]  /*1790*/  FMUL R4, R19, R12 ;  /* 0x0000000c13047220 */ /* 0x000fe20000400000 */
[----:B------:R-:W-:-:S03]  /*17a0*/  IMAD R17, R17, UR5, R14 ;  /* 0x0000000511117c24 */ /* 0x000fc6000f8e020e */
[----:B------:R-:W-:Y:S01]  /*17b0*/  FFMA R4, R25, R0, R4 ;  /* 0x0000000019047223 */ /* 0x000fe20000000004 */
[----:B------:R-:W-:-:S04]  /*17c0*/  IADD3 R2, P2, R2, UR6, RZ ;  /* 0x0000000602027c10 */ /* 0x000fc8000ff5e0ff */
[----:B------:R-:W-:Y:S02]  /*17d0*/  F2FP.SATFINITE.E4M3.F32.PACK_AB_MERGE_C R5, RZ, R4, RZ ;  /* 0x00000004ff05723e */ /* 0x000fe400048070ff */
[----:B------:R-:W-:Y:S02]  /*17e0*/  IADD3.X R3, R3, UR7, R17, P2, !PT ;  /* 0x0000000703037c10 */ /* 0x000fe400097fe411 */
[----:B------:R-:W-:Y:S01]  /*17f0*/  PRMT R4, RZ, 0x7610, R4 ;  /* 0x00007610ff047816 */ /* 0x000fe20000000004 */
[----:B------:R1:W-:Y:S01]  /*1800*/  @!P3 STG.E.U8 desc[UR12][R8.64+0x1], R5 ;  /* 0x000001050800b986 */ /* 0x0003e2000c10110c */
[----:B------:R-:W-:Y:S05]  /*1810*/  @P0 BRA `(.L_x_28) ;  /* 0x0000000000040947 */ /* 0x000fea0003800000 */
[----:B------:R3:W5:Y:S02]  /*1820*/  LDG.E.U8 R4, desc[UR12][R2.64] ;  /* 0x0000000c02047981 */ /* 0x000764000c1e1100 */
.L_x_28:
[----:B------:R-:W-:Y:S05]  /*1830*/  BSYNC B0 ;  /* 0x0000000000007941 */ /* 0x000fea0003800000 */
.L_x_27:
[----:B-----5:R-:W-:Y:S01]  /*1840*/  LOP3.LUT R4, R4, 0xff, RZ, 0xc0, !PT ;  /* 0x000000ff04047812 */ /* 0x020fe200078ec0ff */
[----:B------:R-:W-:Y:S01]  /*1850*/  BSSY B0, `(.L_x_29) ;  /* 0x000000b000007945 */ /* 0x000fe20003800000 */
[----:B------:R-:W-:Y:S02]  /*1860*/  ISETP.LT.OR P1, PT, R15, 0x9, !P1 ;  /* 0x000000090f00780c */ /* 0x000fe40004f21670 */
[----:B------:R-:W-:-:S05]  /*1870*/  F2FP.F16.E4M3.UNPACK_B R4, R4 ;  /* 0x00000004ff04723e */ /* 0x000fca00020006ff */
[----:B-1----:R-:W-:Y:S01]  /*1880*/  HADD2.F32 R5, -RZ, R4.H0_H0 ;  /* 0x20000004ff057230 */ /* 0x002fe20000004100 */
[----:B------:R-:W-:-:S04]  /*1890*/  PRMT R4, RZ, 0x7610, R4 ;  /* 0x00007610ff047816 */ /* 0x000fc80000000004 */
[----:B------:R-:W-:-:S04]  /*18a0*/  FMUL R5, R5, R12 ;  /* 0x0000000c05057220 */ /* 0x000fc80000400000 */
[----:B------:R-:W-:-:S05]  /*18b0*/  FFMA R5, R26, R0, R5 ;  /* 0x000000001a057223 */ /* 0x000fca0000000005 */
[----:B------:R-:W-:-:S05]  /*18c0*/  F2FP.SATFINITE.E4M3.F32.PACK_AB_MERGE_C R5, RZ, R5, RZ ;  /* 0x00000005ff05723e */ /* 0x000fca00048070ff */
[----:B------:R1:W-:Y:S01]  /*18d0*/  @!P0 STG.E.U8 desc[UR12][R10.64], R5 ;  /* 0x000000050a008986 */ /* 0x0003e2000c10110c */
[----:B------:R-:W-:Y:S05]  /*18e0*/  @P1 BRA `(.L_x_30) ;  /* 0x0000000000041947 */ /* 0x000fea0003800000 */
[----:B------:R4:W5:Y:S02]  /*18f0*/  LDG.E.U8 R4, desc[UR12][R2.64+0x1] ;  /* 0x0000010c02047981 */ /* 0x000964000c1e1100 */
.L_x_30:
[----:B------:R-:W-:Y:S05]  /*1900*/  BSYNC B0 ;  /* 0x0000000000007941 */ /* 0x000fea0003800000 */
.L_x_29:
[----:B-----5:R-:W-:Y:S01]  /*1910*/  LOP3.LUT R4, R4, 0xff, RZ, 0xc0, !PT ;  /* 0x000000ff04047812 */ /* 0x020fe200078ec0ff */
[----:B------:R-:W-:Y:S01]  /*1920*/  BSSY B0, `(.L_x_31) ;  /* 0x000000c000007945 */ /* 0x000fe20003800000 */
[----:B------:R-:W-:Y:S02]  /*1930*/  ISETP.GE.AND P0, PT, R13, 0x9, PT ;  /* 0x000000090d00780c */ /* 0x000fe40003f06270 */
[----:B------:R-:W-:Y:S02]  /*1940*/  F2FP.F16.E4M3.UNPACK_B R4, R4 ;  /* 0x00000004ff04723e */ /* 0x000fe400020006ff */
[----:B------:R-:W-:-:S03]  /*1950*/  ISETP.LT.OR P2, PT, R15, 0x1, !P0 ;  /* 0x000000010f00780c */ /* 0x000fc60004741670 */
[----:B-1----:R-:W-:-:S05]  /*1960*/  HADD2.F32 R5, -RZ, R4.H0_H0 ;  /* 0x20000004ff057230 */ /* 0x002fca0000004100 */
[----:B------:R-:W-:-:S04]  /*1970*/  FMUL R4, R5, R12 ;  /* 0x0000000c05047220 */ /* 0x000fc80000400000 */
[----:B------:R-:W-:-:S05]  /*1980*/  FFMA R4, R27, R0, R4 ;  /* 0x000000001b047223 */ /* 0x000fca0000000004 */
[----:B------:R-:W-:Y:S02]  /*1990*/  F2FP.SATFINITE.E4M3.F32.PACK_AB_MERGE_C R5, RZ, R4, RZ ;  /* 0x00000004ff05723e */ /* 0x000fe400048070ff */
[----:B------:R-:W-:-:S03]  /*19a0*/  PRMT R4, RZ, 0x7610, R4 ;  /* 0x00007610ff047816 */ /* 0x000fc60000000004 */
[----:B------:R1:W-:Y:S01]  /*19b0*/  @!P1 STG.E.U8 desc[UR12][R10.64+0x1], R5 ;  /* 0x000001050a009986 */ /* 0x0003e2000c10110c */
[----:B------:R-:W-:Y:S05]  /*19c0*/  @P2 BRA `(.L_x_32) ;  /* 0x0000000000042947 */ /* 0x000fea0003800000 */
[----:B------:R0:W5:Y:S02]  /*19d0*/  LDG.E.U8 R4, desc[UR12][R6.64+0x8] ;  /* 0x0000080c06047981 */ /* 0x000164000c1e1100 */
.L_x_32:
[----:B------:R-:W-:Y:S05]  /*19e0*/  BSYNC B0 ;  /* 0x0000000000007941 */ /* 0x000fea0003800000 */
.L_x_31:
[----:B-----5:R-:W-:Y:S01]  /*19f0*/  LOP3.LUT R4, R4, 0xff, RZ, 0xc0, !PT ;  /* 0x000000ff04047812 */ /* 0x020fe200078ec0ff */
[----:B------:R-:W-:Y:S01]  /*1a00*/  BSSY B0, `(.L_x_33) ;  /* 0x000000c000007945 */ /* 0x000fe20003800000 */
[----:B------:R-:W-:Y:S02]  /*1a10*/  ISETP.GE.AND P1, PT, R13, 0xa, PT ;  /* 0x0000000a0d00780c */ /* 0x000fe40003f26270 */
[----:B------:R-:W-:Y:S02]  /*1a20*/  F2FP.F16.E4M3.UNPACK_B R4, R4 ;  /* 0x00000004ff04723e */ /* 0x000fe400020006ff */
[----:B------:R-:W-:-:S03]  /*1a30*/  ISETP.LT.OR P3, PT, R15, 0x1, !P1 ;  /* 0x000000010f00780c */ /* 0x000fc60004f61670 */
        /* <DEDUP_REMOVED lines=8> */
.L_x_34:
[----:B------:R-:W-:Y:S05]  /*1ac0*/  BSYNC B0 ;  /* 0x0000000000007941 */ /* 0x000fea0003800000 */
.L_x_33:
[----:B-----5:R-:W-:Y:S01]  /*1ad0*/  LOP3.LUT R4, R4, 0xff, RZ, 0xc0, !PT ;  /* 0x000000ff04047812 */ /* 0x020fe200078ec0ff */
[----:B------:R-:W-:Y:S01]  /*1ae0*/  BSSY B0, `(.L_x_35) ;  /* 0x000000b000007945 */ /* 0x000fe20003800000 */
[----:B------:R-:W-:Y:S02]  /*1af0*/  ISETP.LT.OR P0, PT, R15, 0x9, !P0 ;  /* 0x000000090f00780c */ /* 0x000fe40004701670 */
[----:B------:R-:W-:-:S05]  /*1b00*/  F2FP.F16.E4M3.UNPACK_B R4, R4 ;  /* 0x00000004ff04723e */ /* 0x000fca00020006ff */
        /* <DEDUP_REMOVED lines=8> */
.L_x_36:
[----:B------:R-:W-:Y:S05]  /*1b90*/  BSYNC B0 ;  /* 0x0000000000007941 */ /* 0x000fea0003800000 */
.L_x_35:
        /* <DEDUP_REMOVED lines=12> */
.L_x_38:
[----:B------:R-:W-:Y:S05]  /*1c60*/  BSYNC B0 ;  /* 0x0000000000007941 */ /* 0x000fea0003800000 */
.L_x_37:
        /* <DEDUP_REMOVED lines=13> */
.L_x_40:
[----:B------:R-:W-:Y:S05]  /*1d40*/  BSYNC B0 ;  /* 0x0000000000007941 */ /* 0x000fea0003800000 */
.L_x_39:
        /* <DEDUP_REMOVED lines=13> */
.L_x_42:
[----:B------:R-:W-:Y:S05]  /*1e20*/  BSYNC B0 ;  /* 0x0000000000007941 */ /* 0x000fea0003800000 */
.L_x_41:
        /* <DEDUP_REMOVED lines=12> */
.L_x_44:
[----:B------:R-:W-:Y:S05]  /*1ef0*/  BSYNC B0 ;  /* 0x0000000000007941 */ /* 0x000fea0003800000 */
.L_x_43:
        /* <DEDUP_REMOVED lines=12> */
.L_x_46:
[----:B------:R-:W-:Y:S05]  /*1fc0*/  BSYNC B0 ;  /* 0x0000000000007941 */ /* 0x000fea0003800000 */
.L_x_45:
        /* <DEDUP_REMOVED lines=13> */
.L_x_48:
[----:B------:R-:W-:Y:S05]  /*20a0*/  BSYNC B0 ;  /* 0x0000000000007941 */ /* 0x000fea0003800000 */
.L_x_47:
        /* <DEDUP_REMOVED lines=13> */
.L_x_50:
[----:B------:R-:W-:Y:S05]  /*2180*/  BSYNC B0 ;  /* 0x0000000000007941 */ /* 0x000fea0003800000 */
.L_x_49:
        /* <DEDUP_REMOVED lines=12> */
.L_x_52:
[----:B------:R-:W-:Y:S05]  /*2250*/  BSYNC B0 ;  /* 0x0000000000007941 */ /* 0x000fea0003800000 */
.L_x_51:
        /* <DEDUP_REMOVED lines=12> */
.L_x_54:
[----:B------:R-:W-:Y:S05]  /*2320*/  BSYNC B0 ;  /* 0x0000000000007941 */ /* 0x000fea0003800000 */
.L_x_53:
        /* <DEDUP_REMOVED lines=13> */
.L_x_56:
[----:B------:R-:W-:Y:S05]  /*2400*/  BSYNC B0 ;  /* 0x0000000000007941 */ /* 0x000fea0003800000 */
.L_x_55:
        /* <DEDUP_REMOVED lines=13> */
.L_x_58:
[----:B------:R-:W-:Y:S05]  /*24e0*/  BSYNC B0 ;  /* 0x0000000000007941 */ /* 0x000fea0003800000 */
.L_x_57:
        /* <DEDUP_REMOVED lines=12> */
.L_x_60:
[----:B------:R-:W-:Y:S05]  /*25b0*/  BSYNC B0 ;  /* 0x0000000000007941 */ /* 0x000fea0003800000 */
.L_x_59:
        /* <DEDUP_REMOVED lines=12> */
.L_x_62:
[----:B------:R-:W-:Y:S05]  /*2680*/  BSYNC B0 ;  /* 0x0000000000007941 */ /* 0x000fea0003800000 */
.L_x_61:
        /* <DEDUP_REMOVED lines=13> */
.L_x_64:
[----:B------:R-:W-:Y:S05]  /*2760*/  BSYNC B0 ;  /* 0x0000000000007941 */ /* 0x000fea0003800000 */
.L_x_63:
        /* <DEDUP_REMOVED lines=13> */
.L_x_66:
[----:B------:R-:W-:Y:S05]  /*2840*/  BSYNC B0 ;  /* 0x0000000000007941 */ /* 0x000fea0003800000 */
.L_x_65:
        /* <DEDUP_REMOVED lines=12> */
.L_x_68:
[----:B------:R-:W-:Y:S05]  /*2910*/  BSYNC B0 ;  /* 0x0000000000007941 */ /* 0x000fea0003800000 */
.L_x_67:
        /* <DEDUP_REMOVED lines=12> */
.L_x_70:
[----:B------:R-:W-:Y:S05]  /*29e0*/  BSYNC B0 ;  /* 0x0000000000007941 */ /* 0x000fea0003800000 */
.L_x_69:
        /* <DEDUP_REMOVED lines=13> */
.L_x_72:
[----:B------:R-:W-:Y:S05]  /*2ac0*/  BSYNC B0 ;  /* 0x0000000000007941 */ /* 0x000fea0003800000 */
.L_x_71:
[----:B-----5:R-:W-:Y:S01]  /*2ad0*/  F2FP.F16.E4M3.UNPACK_B R4, R4 ;  /* 0x00000004ff04723e */ /* 0x020fe200020006ff */
[----:B------:R-:W-:Y:S01]  /*2ae0*/  BSSY B0, `(.L_x_73) ;  /* 0x000000b000007945 */ /* 0x000fe20003800000 */
[----:B------:R-:W-:-:S03]  /*2af0*/  ISETP.GE.AND P1, PT, R13, 0x32, PT ;  /* 0x000000320d00780c */ /* 0x000fc60003f26270 */
[----:B-1----:R-:W-:Y:S01]  /*2b00*/  HADD2.F32 R5, -RZ, R4.H0_H0 ;  /* 0x20000004ff057230 */ /* 0x002fe20000004100 */
[----:B------:R-:W-:Y:S02]  /*2b10*/  ISETP.LT.OR P3, PT, R15, 0x1, !P1 ;  /* 0x000000010f00780c */ /* 0x000fe40004f61670 */
[----:B------:R-:W-:Y:S02]  /*2b20*/  PRMT R4, RZ, 0x7610, R4 ;  /* 0x00007610ff047816 */ /* 0x000fe40000000004 */
[----:B------:R-:W-:-:S04]  /*2b30*/  FMUL R5, R5, R12 ;  /* 0x0000000c05057220 */ /* 0x000fc80000400000 */
[----:B------:R-:W-:-:S05]  /*2b40*/  FFMA R5, R48, R0, R5 ;  /* 0x0000000030057223 */ /* 0x000fca0000000005 */
[----:B------:R-:W-:-:S05]  /*2b50*/  F2FP.SATFINITE.E4M3.F32.PACK_AB_MERGE_C R5, RZ, R5, RZ ;  /* 0x00000005ff05723e */ /* 0x000fca00048070ff */
[----:B------:R1:W-:Y:S01]  /*2b60*/  @!P2 STG.E.U8 desc[UR12][R8.64+0x30], R5 ;  /* 0x000030050800a986 */ /* 0x0003e2000c10110c */
[----:B------:R-:W-:Y:S05]  /*2b70*/  @P3 BRA `(.L_x_74) ;  /* 0x0000000000043947 */ /* 0x000fea0003800000 */
[----:B------:R0:W5:Y:S02]  /*2b80*/  LDG.E.U8 R4, desc[UR12][R6.64+0x31] ;  /* 0x0000310c06047981 */ /* 0x000164000c1e1100 */
.L_x_74:
[----:B------:R-:W-:Y:S05]  /*2b90*/  BSYNC B0 ;  /* 0x0000000000007941 */ /* 0x000fea0003800000 */
.L_x_73:
[----:B-----5:R-:W-:Y:S01]  /*2ba0*/  F2FP.F16.E4M3.UNPACK_B R4, R4 ;  /* 0x00000004ff04723e */ /* 0x020fe200020006ff */
[----:B------:R-:W-:Y:S01]  /*2bb0*/  BSSY B0, `(.L_x_75) ;  /* 0x000000a000007945 */ /* 0x000fe20003800000 */
        /* <DEDUP_REMOVED lines=9> */
.L_x_76:
[----:B------:R-:W-:Y:S05]  /*2c50*/  BSYNC B0 ;  /* 0x0000000000007941 */ /* 0x000fea0003800000 */
.L_x_75:
[----:B-----5:R-:W-:Y:S01]  /*2c60*/  F2FP.F16.E4M3.UNPACK_B R4, R4 ;  /* 0x00000004ff04723e */ /* 0x020fe200020006ff */
[----:B------:R-:W-:Y:S01]  /*2c70*/  BSSY B0, `(.L_x_77) ;  /* 0x000000a000007945 */ /* 0x000fe20003800000 */
        /* <DEDUP_REMOVED lines=9> */
.L_x_78:
[----:B------:R-:W-:Y:S05]  /*2d10*/  BSYNC B0 ;  /* 0x0000000000007941 */ /* 0x000fea0003800000 */
.L_x_77:
[----:B-----5:R-:W-:Y:S01]  /*2d20*/  F2FP.F16.E4M3.UNPACK_B R4, R4 ;  /* 0x00000004ff04723e */ /* 0x020fe200020006ff */
[----:B------:R-:W-:Y:S01]  /*2d30*/  BSSY B0, `(.L_x_79) ;  /* 0x000000b000007945 */ /* 0x000fe20003800000 */
[----:B------:R-:W-:-:S03]  /*2d40*/  ISETP.GE.AND P0, PT, R13, 0x39, PT ;  /* 0x000000390d00780c */ /* 0x000fc60003f06270 */
[----:B-1----:R-:W-:Y:S01]  /*2d50*/  HADD2.F32 R5, -RZ, R4.H0_H0 ;  /* 0x20000004ff057230 */ /* 0x002fe20000004100 */
[----:B------:R-:W-:-:S04]  /*2d60*/  ISETP.LT.OR P2, PT, R15, 0x1, !P0 ;  /* 0x000000010f00780c */ /* 0x000fc80004741670 */
[----:B------:R-:W-:-:S04]  /*2d70*/  FMUL R4, R5, R12 ;  /* 0x0000000c05047220 */ /* 0x000fc80000400000 */
[----:B------:R-:W-:-:S05]  /*2d80*/  FFMA R4, R51, R0, R4 ;  /* 0x0000000033047223 */ /* 0x000fca0000000004 */
[----:B------:R-:W-:Y:S02]  /*2d90*/  F2FP.SATFINITE.E4M3.F32.PACK_AB_MERGE_C R5, RZ, R4, RZ ;  /* 0x00000004ff05723e */ /* 0x000fe400048070ff */
[----:B------:R-:W-:-:S03]  /*2da0*/  PRMT R4, RZ, 0x7610, R4 ;  /* 0x00007610ff047816 */ /* 0x000fc60000000004 */
[----:B------:R1:W-:Y:S01]  /*2db0*/  @!P1 STG.E.U8 desc[UR12][R10.64+0x31], R5 ;  /* 0x000031050a009986 */ /* 0x0003e2000c10110c */
[----:B------:R-:W-:Y:S05]  /*2dc0*/  @P2 BRA `(.L_x_80) ;  /* 0x0000000000042947 */ /* 0x000fea0003800000 */
[----:B------:R0:W5:Y:S02]  /*2dd0*/  LDG.E.U8 R4, desc[UR12][R6.64+0x38] ;  /* 0x0000380c06047981 */ /* 0x000164000c1e1100 */
.L_x_80:
[----:B------:R-:W-:Y:S05]  /*2de0*/  BSYNC B0 ;  /* 0x0000000000007941 */ /* 0x000fea0003800000 */
.L_x_79:
        /* <DEDUP_REMOVED lines=12> */
.L_x_82:
[----:B------:R-:W-:Y:S05]  /*2eb0*/  BSYNC B0 ;  /* 0x0000000000007941 */ /* 0x000fea0003800000 */
.L_x_81:
        /* <DEDUP_REMOVED lines=11> */
.L_x_84:
[----:B------:R-:W-:Y:S05]  /*2f70*/  BSYNC B0 ;  /* 0x0000000000007941 */ /* 0x000fea0003800000 */
.L_x_83:
        /* <DEDUP_REMOVED lines=11> */
.L_x_86:
[----:B------:R-:W-:Y:S05]  /*3030*/  BSYNC B0 ;  /* 0x0000000000007941 */ /* 0x000fea0003800000 */
.L_x_85:
[----:B-----5:R-:W-:-:S05]  /*3040*/  F2FP.F16.E4M3.UNPACK_B R4, R4 ;  /* 0x00000004ff04723e */ /* 0x020fca00020006ff */
[----:B0--34-:R-:W-:-:S05]  /*3050*/  HADD2.F32 R3, -RZ, R4.H0_H0 ;  /* 0x20000004ff037230 */ /* 0x019fca0000004100 */
[----:B------:R-:W-:-:S04]  /*3060*/  FMUL R12, R3, R12 ;  /* 0x0000000c030c7220 */ /* 0x000fc80000400000 */
[----:B------:R-:W-:-:S05]  /*3070*/  FFMA R12, R55, R0, R12 ;  /* 0x00000000370c7223 */ /* 0x000fca000000000c */
[----:B------:R-:W-:Y:S01]  /*3080*/  F2FP.SATFINITE.E4M3.F32.PACK_AB_MERGE_C R3, RZ, R12, RZ ;  /* 0x0000000cff03723e */ /* 0x000fe200048070ff */
[----:B------:R-:W-:Y:S06]  /*3090*/  @P1 EXIT ;  /* 0x000000000000194d */ /* 0x000fec0003800000 */
[----:B------:R-:W-:Y:S01]  /*30a0*/  STG.E.U8 desc[UR12][R10.64+0x39], R3 ;  /* 0x000039030a007986 */ /* 0x000fe2000c10110c */
[----:B------:R-:W-:Y:S05]  /*30b0*/  EXIT ;  /* 0x000000000000794d */ /* 0x000fea0003800000 */
.L_x_22:
[C---:B------:R-:W-:Y:S01]  /*30c0*/  ISETP.GE.AND P1, PT, R13.reuse, 0x1, PT ;  /* 0x000000010d00780c */ /* 0x040fe20003f26270 */
[-C--:B------:R-:W-:Y:S01]  /*30d0*/  FMUL R24, R24, R0.reuse ;  /* 0x0000000018187220 */ /* 0x080fe20000400000 */
[----:B------:R-:W-:Y:S01]  /*30e0*/  ISETP.GE.AND P2, PT, R13, 0x2, PT ;  /* 0x000000020d00780c */ /* 0x000fe20003f46270 */
[-C--:B------:R-:W-:Y:S01]  /*30f0*/  FMUL R25, R25, R0.reuse ;  /* 0x0000000019197220 */ /* 0x080fe20000400000 */
[----:B------:R-:W-:Y:S01]  /*3100*/  ISETP.LT.OR P0, PT, R15, 0x1, !P1 ;  /* 0x000000010f00780c */ /* 0x000fe20004f01670 */
[-C--:B------:R-:W-:Y:S01]  /*3110*/  FMUL R27, R27, R0.reuse ;  /* 0x000000001b1b7220 */ /* 0x080fe20000400000 */
[C---:B------:R-:W-:Y:S01]  /*3120*/  ISETP.LT.OR P4, PT, R15.reuse, 0x1, !P2 ;  /* 0x000000010f00780c */ /* 0x040fe20005781670 */
[----:B------:R-:W-:Y:S01]  /*3130*/  FMUL R26, R26, R0 ;  /* 0x000000001a1a7220 */ /* 0x000fe20000400000 */
[----:B------:R-:W-:Y:S01]  /*3140*/  F2FP.SATFINITE.E4M3.F32.PACK_AB_MERGE_C R3, RZ, R24, RZ ;  /* 0x00000018ff03723e */ /* 0x000fe200048070ff */
[-C--:B------:R-:W-:Y:S01]  /*3150*/  FMUL R28, R28, R0.reuse ;  /* 0x000000001c1c7220 */ /* 0x080fe20000400000 */
[----:B------:R-:W-:Y:S01]  /*3160*/  ISETP.LT.OR P3, PT, R15, 0x9, !P2 ;  /* 0x000000090f00780c */ /* 0x000fe20005761670 */
[-C--:B------:R-:W-:Y:S01]  /*3170*/  FMUL R29, R29, R0.reuse ;  /* 0x000000001d1d7220 */ /* 0x080fe20000400000 */
[----:B------:R-:W-:Y:S01]  /*3180*/  F2FP.SATFINITE.E4M3.F32.PACK_AB_MERGE_C R25, RZ, R25, RZ ;  /* 0x00000019ff19723e */ /* 0x000fe200048070ff */
[-C--:B------:R-:W-:Y:S01]  /*3190*/  FMUL R31, R31, R0.reuse ;  /* 0x000000001f1f7220 */ /* 0x080fe20000400000 */
[----:B------:R-:W-:Y:S01]  /*31a0*/  ISETP.LT.OR P1, PT, R15, 0x9, !P1 ;  /* 0x000000090f00780c */ /* 0x000fe20004f21670 */
[-C--:B------:R-:W-:Y:S01]  /*31b0*/  FMUL R30, R30, R0.reuse ;  /* 0x000000001e1e7220 */ /* 0x080fe20000400000 */
[C---:B------:R-:W-:Y:S01]  /*31c0*/  ISETP.GE.AND P2, PT, R13.reuse, 0xa, PT ;  /* 0x0000000a0d00780c */ /* 0x040fe20003f46270 */
[----:B------:R0:W-:Y:S01]  /*31d0*/  @!P0 STG.E.U8 desc[UR12][R8.64], R3 ;  /* 0x0000000308008986 */ /* 0x0001e2000c10110c */
[----:B------:R-:W-:Y:S01]  /*31e0*/  ISETP.GE.AND P0, PT, R13, 0x9, PT ;  /* 0x000000090d00780c */ /* 0x000fe20003f06270 */
[-C--:B------:R-:W-:Y:S01]  /*31f0*/  FMUL R32, R32, R0.reuse ;  /* 0x0000000020207220 */ /* 0x080fe20000400000 */
[----:B------:R-:W-:Y:S01]  /*3200*/  F2FP.SATFINITE.E4M3.F32.PACK_AB_MERGE_C R27, RZ, R27, RZ ;  /* 0x0000001bff1b723e */ /* 0x000fe200048070ff */
[----:B------:R-:W-:Y:S01]  /*3210*/  @!P4 STG.E.U8 desc[UR12][R8.64+0x1], R25 ;  /* 0x000001190800c986 */ /* 0x000fe2000c10110c */
[----:B------:R-:W-:Y:S01]  /*3220*/  ISETP.LT.OR P5, PT, R15, 0x1, !P0 ;  /* 0x000000010f00780c */ /* 0x000fe200047a1670 */
[-C--:B------:R-:W-:Y:S01]  /*3230*/  FMUL R33, R33, R0.reuse ;  /* 0x0000000021217220 */ /* 0x080fe20000400000 */
[C---:B------:R-:W-:Y:S01]  /*3240*/  ISETP.LT.OR P4, PT, R15.reuse, 0x1, !P2 ;  /* 0x000000010f00780c */ /* 0x040fe20005781670 */
[----:B------:R-:W-:Y:S01]  /*3250*/  @!P3 STG.E.U8 desc[UR12][R10.64+0x1], R27 ;  /* 0x0000011b0a00b986 */ /* 0x000fe2000c10110c */
[----:B------:R-:W-:Y:S01]  /*3260*/  ISETP.LT.OR P3, PT, R15, 0x9, !P2 ;  /* 0x000000090f00780c */ /* 0x000fe20005761670 */
[----:B------:R-:W-:Y:S01]  /*3270*/  FMUL R35, R35, R0 ;  /* 0x0000000023237220 */ /* 0x000fe20000400000 */
[----:B------:R-:W-:Y:S01]  /*3280*/  F2FP.SATFINITE.E4M3.F32.PACK_AB_MERGE_C R5, RZ, R28, RZ ;  /* 0x0000001cff05723e */ /* 0x000fe200048070ff */
[----:B------:R-:W-:Y:S01]  /*3290*/  FMUL R34, R34, R0 ;  /* 0x0000000022227220 */ /* 0x000fe20000400000 */
[----:B0-----:R-:W-:Y:S01]  /*32a0*/  F2FP.SATFINITE.E4M3.F32.PACK_AB_MERGE_C R3, RZ, R26, RZ ;  /* 0x0000001aff03723e */ /* 0x001fe200048070ff */
[-C--:B------:R-:W-:Y:S01]  /*32b0*/  FMUL R36, R36, R0.reuse ;  /* 0x0000000024247220 */ /* 0x080fe20000400000 */
[----:B------:R-:W-:Y:S01]  /*32c0*/  F2FP.SATFINITE.E4M3.F32.PACK_AB_MERGE_C R29, RZ, R29, RZ ;  /* 0x0000001dff1d723e */ /* 0x000fe200048070ff */
[-C--:B------:R-:W-:Y:S01]  /*32d0*/  FMUL R37, R37, R0.reuse ;  /* 0x0000000025257220 */ /* 0x080fe20000400000 */
[----:B------:R-:W-:Y:S01]  /*32e0*/  ISETP.LT.OR P0, PT, R15, 0x9, !P0 ;  /* 0x000000090f00780c */ /* 0x000fe20004701670 */
[----:B------:R0:W-:Y:S01]  /*32f0*/  @!P1 STG.E.U8 desc[UR12][R10.64], R3 ;  /* 0x000000030a009986 */ /* 0x0001e2000c10110c */
[----:B------:R-:W-:Y:S01]  /*3300*/  ISETP.GE.AND P1, PT, R13, 0x11, PT ;  /* 0x000000110d00780c */ /* 0x000fe20003f26270 */
[-C--:B------:R-:W-:Y:S01]  /*3310*/  FMUL R39, R39, R0.reuse ;  /* 0x0000000027277220 */ /* 0x080fe20000400000 */
[----:B------:R-:W-:Y:S01]  /*3320*/  ISETP.GE.AND P2, PT, R13, 0x12, PT ;  /* 0x000000120d00780c */ /* 0x000fe20003f46270 */
[----:B------:R1:W-:Y:S01]  /*3330*/  @!P5 STG.E.U8 desc[UR12][R8.64+0x8], R5 ;  /* 0x000008050800d986 */ /* 0x0003e2000c10110c */
[----:B------:R-:W-:Y:S01]  /*3340*/  F2FP.SATFINITE.E4M3.F32.PACK_AB_MERGE_C R31, RZ, R31, RZ ;  /* 0x0000001fff1f723e */ /* 0x000fe200048070ff */
[-C--:B------:R-:W-:Y:S01]  /*3350*/  FMUL R38, R38, R0.reuse ;  /* 0x0000000026267220 */ /* 0x080fe20000400000 */
[C---:B------:R-:W-:Y:S01]  /*3360*/  ISETP.LT.OR P5, PT, R15.reuse, 0x1, !P1 ;  /* 0x000000010f00780c */ /* 0x040fe20004fa1670 */
[----:B------:R-:W-:Y:S01]  /*3370*/  @!P4 STG.E.U8 desc[UR12][R8.64+0x9], R29 ;  /* 0x0000091d0800c986 */ /* 0x000fe2000c10110c */
[----:B------:R-:W-:Y:S01]  /*3380*/  ISETP.LT.OR P4, PT, R15, 0x1, !P2 ;  /* 0x000000010f00780c */ /* 0x000fe20005781670 */
[----:B------:R-:W-:Y:S01]  /*3390*/  FMUL R40, R40, R0 ;  /* 0x0000000028287220 */ /* 0x000fe20000400000 */
[----:B------:R-:W-:Y:S01]  /*33a0*/  F2FP.SATFINITE.E4M3.F32.PACK_AB_MERGE_C R33, RZ, R33, RZ ;  /* 0x00000021ff21723e */ /* 0x000fe200048070ff */
[----:B------:R-:W-:Y:S01]  /*33b0*/  @!P3 STG.E.U8 desc[UR12][R10.64+0x9], R31 ;  /* 0x0000091f0a00b986 */ /* 0x000fe2000c10110c */
[----:B0-----:R-:W-:Y:S01]  /*33c0*/  F2FP.SATFINITE.E4M3.F32.PACK_AB_MERGE_C R3, RZ, R30, RZ ;  /* 0x0000001eff03723e */ /* 0x001fe200048070ff */
[-C--:B------:R-:W-:Y:S01]  /*33d0*/  FMUL R41, R41, R0.reuse ;  /* 0x0000000029297220 */ /* 0x080fe20000400000 */
[C---:B------:R-:W-:Y:S01]  /*33e0*/  ISETP.LT.OR P3, PT, R15.reuse, 0x9, !P2 ;  /* 0x000000090f00780c */ /* 0x040fe20005761670 */
[----:B------:R-:W-:Y:S01]  /*33f0*/  FMUL R42, R42, R0 ;  /* 0x000000002a2a7220 */ /* 0x000fe20000400000 */
[----:B-1----:R-:W-:Y:S01]  /*3400*/  F2FP.SATFINITE.E4M3.F32.PACK_AB_MERGE_C R5, RZ, R32, RZ ;  /* 0x00000020ff05723e */ /* 0x002fe200048070ff */
[----:B------:R0:W-:Y:S01]  /*3410*/  @!P0 STG.E.U8 desc[UR12][R10.64+0x8], R3 ;  /* 0x000008030a008986 */ /* 0x0001e2000c10110c */
        /* <DEDUP_REMOVED lines=9> */
[----:B------:R-:W-:Y:S01]  /*34b0*/  FMUL R45, R45, R0 ;  /* 0x000000002d2d7220 */ /* 0x000fe20000400000 */
[C---:B------:R-:W-:Y:S01]  /*34c0*/  ISETP.LT.OR P4, PT, R15.reuse, 0x1, !P2 ;  /* 0x000000010f00780c */ /* 0x040fe20005781670 */
[----:B------:R-:W-:Y:S01]  /*34d0*/  @!P3 STG.E.U8 desc[UR12][R10.64+0x11], R35 ;  /* 0x000011230a00b986 */ /* 0x000fe2000c10110c */
[----:B0-----:R-:W-:Y:S01]  /*34e0*/  F2FP.SATFINITE.E4M3.F32.PACK_AB_MERGE_C R3, RZ, R34, RZ ;  /* 0x00000022ff03723e */ /* 0x001fe200048070ff */
[-C--:B------:R-:W-:Y:S01]  /*34f0*/  FMUL R46, R46, R0.reuse ;  /* 0x000000002e2e7220 */ /* 0x080fe20000400000 */
[----:B------:R-:W-:Y:S01]  /*3500*/  ISETP.LT.OR P3, PT, R15, 0x9, !P2 ;  /* 0x000000090f00780c */ /* 0x000fe20005761670 */
[----:B------:R-:W-:Y:S01]  /*3510*/  FMUL R47, R47, R0 ;  /* 0x000000002f2f7220 */ /* 0x000fe20000400000 */
[----:B-1----:R-:W-:Y:S01]  /*3520*/  F2FP.SATFINITE.E4M3.F32.PACK_AB_MERGE_C R5, RZ, R36, RZ ;  /* 0x00000024ff05723e */ /* 0x002fe200048070ff */
[----:B------:R0:W-:Y:S01]  /*3530*/  @!P1 STG.E.U8 desc[UR12][R10.64+0x10], R3 ;  /* 0x000010030a009986 */ /* 0x0001e2000c10110c */
[C---:B------:R-:W-:Y:S01]  /*3540*/  ISETP.GE.AND P1, PT, R13.reuse, 0x21, PT ;  /* 0x000000210d00780c */ /* 0x040fe20003f26270 */
[-C--:B------:R-:W-:Y:S01]  /*3550*/  FMUL R48, R48, R0.reuse ;  /* 0x0000000030307220 */ /* 0x080fe20000400000 */
[----:B------:R-:W-:Y:S01]  /*3560*/  F2FP.SATFINITE.E4M3.F32.PACK_AB_MERGE_C R37, RZ, R37, RZ ;  /* 0x00000025ff25723e */ /* 0x000fe200048070ff */
[----:B------:R1:W-:Y:S01]  /*3570*/  @!P5 STG.E.U8 desc[UR12][R8.64+0x18], R5 ;  /* 0x000018050800d986 */ /* 0x0003e2000c10110c */
[----:B------:R-:W-:Y:S01]  /*3580*/  ISETP.GE.AND P2, PT, R13, 0x22, PT ;  /* 0x000000220d00780c */ /* 0x000fe20003f46270 */
[-C--:B------:R-:W-:Y:S01]  /*3590*/  FMUL R49, R49, R0.reuse ;  /* 0x0000000031317220 */ /* 0x080fe20000400000 */
[C---:B------:R-:W-:Y:S01]  /*35a0*/  ISETP.LT.OR P0, PT, R15.reuse, 0x9, !P0 ;  /* 0x000000090f00780c */ /* 0x040fe20004701670 */
[----:B------:R-:W-:Y:S01]  /*35b0*/  @!P4 STG.E.U8 desc[UR12][R8.64+0x19], R37 ;  /* 0x000019250800c986 */ /* 0x000fe2000c10110c */
[----:B------:R-:W-:Y:S01]  /*35c0*/  ISETP.LT.OR P6, PT, R15, 0x1, !P1 ;  /* 0x000000010f00780c */ /* 0x000fe20004fc1670 */
[-C--:B------:R-:W-:Y:S01]  /*35d0*/  FMUL R50, R50, R0.reuse ;  /* 0x0000000032327220 */ /* 0x080fe20000400000 */
[----:B------:R-:W-:Y:S01]  /*35e0*/  F2FP.SATFINITE.E4M3.F32.PACK_AB_MERGE_C R39, RZ, R39, RZ ;  /* 0x00000027ff27723e */ /* 0x000fe200048070ff */
[-C--:B------:R-:W-:Y:S01]  /*35f0*/  FMUL R51, R51, R0.reuse ;  /* 0x0000000033337220 */ /* 0x080fe20000400000 */
[----:B------:R-:W-:Y:S01]  /*3600*/  ISETP.LT.OR P5, PT, R15, 0x1, !P2 ;  /* 0x000000010f00780c */ /* 0x000fe200057a1670 */
[-C--:B------:R-:W-:Y:S01]  /*3610*/  FMUL R52, R52, R0.reuse ;  /* 0x0000000034347220 */ /* 0x080fe20000400000 */
[----:B------:R-:W-:Y:S01]  /*3620*/  ISETP.GE.AND P4, PT, R13, 0x29, PT ;  /* 0x000000290d00780c */ /* 0x000fe20003f86270 */
[----:B------:R-:W-:Y:S01]  /*3630*/  @!P3 STG.E.U8 desc[UR12][R10.64+0x19], R39 ;  /* 0x000019270a00b986 */ /* 0x000fe2000c10110c */
[----:B------:R-:W-:Y:S01]  /*3640*/  ISETP.LT.OR P1, PT, R15, 0x9, !P1 ;  /* 0x000000090f00780c */ /* 0x000fe20004f21670 */
[-C--:B------:R-:W-:Y:S01]  /*3650*/  FMUL R53, R53, R0.reuse ;  /* 0x0000000035357220 */ /* 0x080fe20000400000 */
[C---:B------:R-:W-:Y:S01]  /*3660*/  ISETP.LT.OR P2, PT, R15.reuse, 0x9, !P2 ;  /* 0x000000090f00780c */ /* 0x040fe20005741670 */
[-C--:B------:R-:W-:Y:S01]  /*3670*/  FMUL R54, R54, R0.reuse ;  /* 0x0000000036367220 */ /* 0x080fe20000400000 */
[----:B------:R-:W-:Y:S01]  /*3680*/  ISETP.LT.OR P3, PT, R15, 0x1, !P4 ;  /* 0x000000010f00780c */ /* 0x000fe20006761670 */
[----:B------:R-:W-:Y:S01]  /*3690*/  FMUL R0, R55, R0 ;  /* 0x0000000037007220 */ /* 0x000fe20000400000 */
[----:B0-----:R-:W-:-:S02]  /*36a0*/  F2FP.SATFINITE.E4M3.F32.PACK_AB_MERGE_C R3, RZ, R38, RZ ;  /* 0x00000026ff03723e */ /* 0x001fc400048070ff */
[----:B-1----:R-:W-:Y:S02]  /*36b0*/  F2FP.SATFINITE.E4M3.F32.PACK_AB_MERGE_C R5, RZ, R40, RZ ;  /* 0x00000028ff05723e */ /* 0x002fe400048070ff */
[----:B------:R-:W-:Y:S01]  /*36c0*/  F2FP.SATFINITE.E4M3.F32.PACK_AB_MERGE_C R41, RZ, R41, RZ ;  /* 0x00000029ff29723e */ /* 0x000fe200048070ff */
[----:B------:R0:W-:Y:S01]  /*36d0*/  @!P0 STG.E.U8 desc[UR12][R10.64+0x18], R3 ;  /* 0x000018030a008986 */ /* 0x0001e2000c10110c */
[----:B------:R-:W-:Y:S02]  /*36e0*/  F2FP.SATFINITE.E4M3.F32.PACK_AB_MERGE_C R43, RZ, R43, RZ ;  /* 0x0000002bff2b723e */ /* 0x000fe400048070ff */
[----:B------:R-:W-:Y:S01]  /*36f0*/  ISETP.LT.OR P4, PT, R15, 0x9, !P4 ;  /* 0x000000090f00780c */ /* 0x000fe20006781670 */
[----:B------:R1:W-:Y:S01]  /*3700*/  @!P6 STG.E.U8 desc[UR12][R8.64+0x20], R5 ;  /* 0x000020050800e986 */ /* 0x0003e2000c10110c */
[----:B------:R-:W-:Y:S02]  /*3710*/  F2FP.SATFINITE.E4M3.F32.PACK_AB_MERGE_C R45, RZ, R45, RZ ;  /* 0x0000002dff2d723e */ /* 0x000fe400048070ff */
[----:B------:R-:W-:Y:S01]  /*3720*/  F2FP.SATFINITE.E4M3.F32.PACK_AB_MERGE_C R47, RZ, R47, RZ ;  /* 0x0000002fff2f723e */ /* 0x000fe200048070ff */
[----:B------:R-:W-:Y:S01]  /*3730*/  @!P5 STG.E.U8 desc[UR12][R8.64+0x21], R41 ;  /* 0x000021290800d986 */ /* 0x000fe2000c10110c */
[----:B------:R-:W-:-:S02]  /*3740*/  ISETP.GE.AND P5, PT, R13, 0x2a, PT ;  /* 0x0000002a0d00780c */ /* 0x000fc40003fa6270 */
[----:B------:R-:W-:Y:S01]  /*3750*/  F2FP.SATFINITE.E4M3.F32.PACK_AB_MERGE_C R49, RZ, R49, RZ ;  /* 0x00000031ff31723e */ /* 0x000fe200048070ff */
[----:B------:R-:W-:Y:S01]  /*3760*/  @!P2 STG.E.U8 desc[UR12][R10.64+0x21], R43 ;  /* 0x0000212b0a00a986 */ /* 0x000fe2000c10110c */
[----:B0-----:R-:W-:Y:S02]  /*3770*/  F2FP.SATFINITE.E4M3.F32.PACK_AB_MERGE_C R3, RZ, R42, RZ ;  /* 0x0000002aff03723e */ /* 0x001fe400048070ff */
[C---:B------:R-:W-:Y:S02]  /*3780*/  ISETP.LT.OR P0, PT, R15.reuse, 0x1, !P5 ;  /* 0x000000010f00780c */ /* 0x040fe40006f01670 */
[----:B-1----:R-:W-:Y:S01]  /*3790*/  F2FP.SATFINITE.E4M3.F32.PACK_AB_MERGE_C R5, RZ, R44, RZ ;  /* 0x0000002cff05723e */ /* 0x002fe200048070ff */
[----:B------:R0:W-:Y:S01]  /*37a0*/  @!P1 STG.E.U8 desc[UR12][R10.64+0x20], R3 ;  /* 0x000020030a009986 */ /* 0x0001e2000c10110c */
[----:B------:R-:W-:Y:S02]  /*37b0*/  ISETP.LT.OR P5, PT, R15, 0x9, !P5 ;  /* 0x000000090f00780c */ /* 0x000fe40006fa1670 */
[C---:B------:R-:W-:Y:S01]  /*37c0*/  ISETP.GE.AND P2, PT, R13.reuse, 0x32, PT ;  /* 0x000000320d00780c */ /* 0x040fe20003f46270 */
[----:B------:R1:W-:Y:S01]  /*37d0*/  @!P3 STG.E.U8 desc[UR12][R8.64+0x28], R5 ;  /* 0x000028050800b986 */ /* 0x0003e2000c10110c */
[----:B------:R-:W-:-:S02]  /*37e0*/  ISETP.GE.AND P3, PT, R13, 0x31, PT ;  /* 0x000000310d00780c */ /* 0x000fc40003f66270 */
[----:B------:R-:W-:Y:S02]  /*37f0*/  ISETP.GE.AND P1, PT, R13, 0x3a, PT ;  /* 0x0000003a0d00780c */ /* 0x000fe40003f26270 */
[----:B------:R-:W-:Y:S01]  /*3800*/  ISETP.LT.OR P6, PT, R15, 0x1, !P3 ;  /* 0x000000010f00780c */ /* 0x000fe20005fc1670 */
[----:B------:R-:W-:Y:S01]  /*3810*/  @!P0 STG.E.U8 desc[UR12][R8.64+0x29], R45 ;  /* 0x0000292d08008986 */ /* 0x000fe2000c10110c */
[----:B------:R-:W-:Y:S02]  /*3820*/  ISETP.GE.AND P0, PT, R13, 0x39, PT ;  /* 0x000000390d00780c */ /* 0x000fe40003f06270 */
[----:B0-----:R-:W-:Y:S01]  /*3830*/  F2FP.SATFINITE.E4M3.F32.PACK_AB_MERGE_C R3, RZ, R46, RZ ;  /* 0x0000002eff03723e */ /* 0x001fe200048070ff */
[----:B------:R-:W-:Y:S01]  /*3840*/  @!P5 STG.E.U8 desc[UR12][R10.64+0x29], R47 ;  /* 0x0000292f0a00d986 */ /* 0x000fe2000c10110c */
[C---:B------:R-:W-:Y:S02]  /*3850*/  ISETP.LT.OR P3, PT, R15.reuse, 0x9, !P3 ;  /* 0x000000090f00780c */ /* 0x040fe40005f61670 */
[----:B-1----:R-:W-:Y:S01]  /*3860*/  F2FP.SATFINITE.E4M3.F32.PACK_AB_MERGE_C R5, RZ, R48, RZ ;  /* 0x00000030ff05723e */ /* 0x002fe200048070ff */
[----:B------:R0:W-:Y:S01]  /*3870*/  @!P4 STG.E.U8 desc[UR12][R10.64+0x28], R3 ;  /* 0x000028030a00c986 */ /* 0x0001e2000c10110c */
[----:B------:R-:W-:-:S02]  /*3880*/  ISETP.LT.OR P4, PT, R15, 0x1, !P2 ;  /* 0x000000010f00780c */ /* 0x000fc40005781670 */
[C---:B------:R-:W-:Y:S01]  /*3890*/  ISETP.LT.OR P2, PT, R15.reuse, 0x9, !P2 ;  /* 0x000000090f00780c */ /* 0x040fe20005741670 */
[----:B------:R1:W-:Y:S01]  /*38a0*/  @!P6 STG.E.U8 desc[UR12][R8.64+0x30], R5 ;  /* 0x000030050800e986 */ /* 0x0003e2000c10110c */
[C---:B------:R-:W-:Y:S02]  /*38b0*/  ISETP.LT.OR P6, PT, R15.reuse, 0x1, !P0 ;  /* 0x000000010f00780c */ /* 0x040fe400047c1670 */
[C---:B------:R-:W-:Y:S02]  /*38c0*/  ISETP.LT.OR P5, PT, R15.reuse, 0x1, !P1 ;  /* 0x000000010f00780c */ /* 0x040fe40004fa1670 */
[C---:B------:R-:W-:Y:S02]  /*38d0*/  ISETP.LT.OR P0, PT, R15.reuse, 0x9, !P0 ;  /* 0x000000090f00780c */ /* 0x040fe40004701670 */
[----:B------:R-:W-:Y:S02]  /*38e0*/  ISETP.LT.OR P1, PT, R15, 0x9, !P1 ;  /* 0x000000090f00780c */ /* 0x000fe40004f21670 */
[----:B0-----:R-:W-:Y:S01]  /*38f0*/  F2FP.SATFINITE.E4M3.F32.PACK_AB_MERGE_C R3, RZ, R50, RZ ;  /* 0x00000032ff03723e */ /* 0x001fe200048070ff */
[----:B------:R0:W-:Y:S01]  /*3900*/  @!P4 STG.E.U8 desc[UR12][R8.64+0x31], R49 ;  /* 0x000031310800c986 */ /* 0x0001e2000c10110c */
[----:B------:R-:W-:-:S02]  /*3910*/  F2FP.SATFINITE.E4M3.F32.PACK_AB_MERGE_C R51, RZ, R51, RZ ;  /* 0x00000033ff33723e */ /* 0x000fc400048070ff */
[----:B-1----:R-:W-:Y:S01]  /*3920*/  F2FP.SATFINITE.E4M3.F32.PACK_AB_MERGE_C R5, RZ, R52, RZ ;  /* 0x00000034ff05723e */ /* 0x002fe200048070ff */
[----:B------:R0:W-:Y:S01]  /*3930*/  @!P3 STG.E.U8 desc[UR12][R10.64+0x30], R3 ;  /* 0x000030030a00b986 */ /* 0x0001e2000c10110c */
[----:B------:R-:W-:Y:S02]  /*3940*/  F2FP.SATFINITE.E4M3.F32.PACK_AB_MERGE_C R53, RZ, R53, RZ ;  /* 0x00000035ff35723e */ /* 0x000fe400048070ff */
[----:B------:R-:W-:Y:S01]  /*3950*/  F2FP.SATFINITE.E4M3.F32.PACK_AB_MERGE_C R7, RZ, R54, RZ ;  /* 0x00000036ff07723e */ /* 0x000fe200048070ff */
[----:B------:R0:W-:Y:S01]  /*3960*/  @!P2 STG.E.U8 desc[UR12][R10.64+0x31], R51 ;  /* 0x000031330a00a986 */ /* 0x0001e2000c10110c */
[----:B------:R-:W-:-:S03]  /*3970*/  F2FP.SATFINITE.E4M3.F32.PACK_AB_MERGE_C R13, RZ, R0, RZ ;  /* 0x00000000ff0d723e */ /* 0x000fc600048070ff */
[----:B------:R0:W-:Y:S04]  /*3980*/  @!P6 STG.E.U8 desc[UR12][R8.64+0x38], R5 ;  /* 0x000038050800e986 */ /* 0x0001e8000c10110c */
[----:B------:R0:W-:Y:S04]  /*3990*/  @!P5 STG.E.U8 desc[UR12][R8.64+0x39], R53 ;  /* 0x000039350800d986 */ /* 0x0001e8000c10110c */
[----:B------:R0:W-:Y:S01]  /*39a0*/  @!P0 STG.E.U8 desc[UR12][R10.64+0x38], R7 ;  /* 0x000038070a008986 */ /* 0x0001e2000c10110c */
[----:B------:R-:W-:Y:S05]  /*39b0*/  @P1 EXIT ;  /* 0x000000000000194d */ /* 0x000fea0003800000 */
[----:B------:R-:W-:Y:S01]  /*39c0*/  STG.E.U8 desc[UR12][R10.64+0x39], R13 ;  /* 0x0000390d0a007986 */ /* 0x000fe2000c10110c */
[----:B------:R-:W-:Y:S05]  /*39d0*/  EXIT ;  /* 0x000000000000794d */ /* 0x000fea0003800000 */
.L_x_10:
[----:B------:R-:W-:-:S13]  /*39e0*/  ISETP.NE.AND P0, PT, R6, RZ, PT ;  /* 0x000000ff0600720c */ /* 0x000fda0003f05270 */
[----:B------:R-:W-:Y:S05]  /*39f0*/  @P0 EXIT ;  /* 0x000000000000094d */ /* 0x000fea0003800000 */
[----:B------:R-:W-:-:S13]  /*3a00*/  ELECT P0, URZ, PT ;  /* 0x00000000003f782f */ /* 0x000fda0003800000 */
[----:B------:R-:W-:Y:S05]  /*3a10*/  @!P0 BRA `(.L_x_87) ;  /* 0x0000000400b88947 */ /* 0x000fea0003800000 */
[----:B------:R-:W-:Y:S02]  /*3a20*/  ISETP.GE.AND P0, PT, R3, 0x1, PT ;  /* 0x000000010300780c */ /* 0x000fe40003f06270 */
[----:B------:R-:W-:-:S04]  /*3a30*/  SHF.R.S32.HI R9, RZ, 0x1f, R10 ;  /* 0x0000001fff097819 */ /* 0x000fc8000001140a */
[----:B------:R-:W-:-:S07]  /*3a40*/  LEA.HI R9, R9, R10, RZ, 0x7 ;  /* 0x0000000a09097211 */ /* 0x000fce00078f38ff */
[----:B------:R-:W-:Y:S05]  /*3a50*/  @!P0 BRA `(.L_x_87) ;  /* 0x0000000400a88947 */ /* 0x000fea0003800000 */
[----:B-----5:R-:W0:Y:S01]  /*3a60*/  S2R R0, SR_CTAID.X ;  /* 0x0000000000007919 */ /* 0x020e220000002500 */
[----:B------:R-:W-:Y:S01]  /*3a70*/  LOP3.LUT R9, R9, 0xffffff80, RZ, 0xc0, !PT ;  /* 0xffffff8009097812 */ /* 0x000fe200078ec0ff */
[----:B------:R-:W-:Y:S01]  /*3a80*/  ULDC UR4, c[0x0][0x384] ;  /* 0x0000e10000047ab9 */ /* 0x000fe20000000800 */
[----:B------:R-:W-:Y:S01]  /*3a90*/  LOP3.LUT P0, RZ, R10, 0x1f, RZ, 0xc0, !PT ;  /* 0x0000001f0aff7812 */ /* 0x000fe2000780c0ff */
[----:B------:R-:W1:Y:S01]  /*3aa0*/  S2R R11, SR_CTAID.Y ;  /* 0x00000000000b7919 */ /* 0x000e620000002600 */
[----:B---3--:R-:W-:Y:S01]  /*3ab0*/  IMAD R12, R4, R5, RZ ;  /* 0x00000005040c7224 */ /* 0x008fe200078e02ff */
[----:B------:R-:W-:Y:S01]  /*3ac0*/  ULDC UR5, c[0x0][0x388] ;  /* 0x0000e20000057ab9 */ /* 0x000fe20000000800 */
[----:B------:R-:W-:Y:S01]  /*3ad0*/  IMAD.IADD R9, R10, 0x1, -R9 ;  /* 0x000000010a097824 */ /* 0x000fe200078e0a09 */
[----:B------:R-:W-:Y:S01]  /*3ae0*/  LOP3.LUT R20, R2, 0x2, RZ, 0xfc, !PT ;  /* 0x0000000202147812 */ /* 0x000fe200078efcff */
[----:B------:R-:W-:Y:S02]  /*3af0*/  IMAD.MOV.U32 R4, RZ, RZ, RZ ;  /* 0x000000ffff047224 */ /* 0x000fe400078e00ff */
[----:B------:R-:W-:Y:S01]  /*3b00*/  IMAD.MOV.U32 R6, RZ, RZ, 0x1 ;  /* 0x00000001ff067424 */ /* 0x000fe200078e00ff */
[C---:B------:R-:W-:Y:S01]  /*3b10*/  ISETP.NE.AND P1, PT, R9.reuse, RZ, PT ;  /* 0x000000ff0900720c */ /* 0x040fe20003f25270 */
[----:B------:R-:W-:Y:S01]  /*3b20*/  IMAD.MOV.U32 R10, RZ, RZ, RZ ;  /* 0x000000ffff0a7224 */ /* 0x000fe200078e00ff */
[----:B------:R-:W-:-:S02]  /*3b30*/  ISETP.NE.OR P0, PT, R9, RZ, !P0 ;  /* 0x000000ff0900720c */ /* 0x000fc40004705670 */
[----:B------:R-:W-:Y:S01]  /*3b40*/  CS2R R8, SRZ ;  /* 0x0000000000087805 */ /* 0x000fe2000001ff00 */
[----:B------:R-:W-:Y:S02]  /*3b50*/  IMAD R5, R7, R12, 0x1 ;  /* 0x0000000107057424 */ /* 0x000fe400078e020c */
[----:B0-----:R-:W-:-:S04]  /*3b60*/  IMAD.SHL.U32 R18, R0, 0x40, RZ ;  /* 0x0000004000127824 */ /* 0x001fc800078e00ff */
[----:B------:R-:W-:-:S04]  /*3b70*/  IMAD.HI.U32 R0, R18, UR4, RZ ;  /* 0x0000000412007c27 */ /* 0x000fc8000f8e00ff */
[----:B-1----:R-:W-:Y:S01]  /*3b80*/  IMAD.SHL.U32 R19, R11, 0x40, RZ ;  /* 0x000000400b137824 */ /* 0x002fe200078e00ff */
[----:B------:R-:W-:-:S07]  /*3b90*/  SHF.R.U32.HI R0, RZ, UR5, R0 ;  /* 0x00000005ff007c19 */ /* 0x000fce0008011600 */
.L_x_91:
[----:B------:R-:W0:Y:S01]  /*3ba0*/  S2R R12, SR_CgaCtaId ;  /* 0x00000000000c7919 */ /* 0x000e220000008800 */
[----:B------:R-:W-:-:S04]  /*3bb0*/  MOV R11, 0x400 ;  /* 0x00000400000b7802 */ /* 0x000fc80000000f00 */
[----:B0-----:R-:W-:Y:S02]  /*3bc0*/  LEA R21, R12, R11, 0x18 ;  /* 0x0000000b0c157211 */ /* 0x001fe400078ec0ff */
[----:B------:R-:W-:-:S03]  /*3bd0*/  SHF.L.U32 R11, R6, 0x1f, RZ ;  /* 0x0000001f060b7819 */ /* 0x000fc600000006ff */
[----:B------:R-:W-:-:S07]  /*3be0*/  IMAD R12, R4, 0x8, R21 ;  /* 0x00000008040c7824 */ /* 0x000fce00078e0215 */
.L_x_88:
[----:B0-----:R0:W1:Y:S02]  /*3bf0*/  SYNCS.PHASECHK.TRANS64.TRYWAIT P2, [R12+URZ+0x380e0], R11 ;  /* 0x0380e00b0c0075a7 */ /* 0x001064000804017f */
[----:B-1----:R-:W-:Y:S05]  /*3c00*/  @!P2 NANOSLEEP.SYNCS 0x989680 ;  /* 0x009896800000a95d */ /* 0x002fea0003900000 */
[----:B------:R-:W1:Y:S02]  /*3c10*/  @!P2 SYNCS.PHASECHK.TRANS64 P2, [R12+URZ+0x380e0], R11 ;  /* 0x0380e00b0c00a5a7 */ /* 0x000e64000804007f */
[----:B-1----:R-:W-:Y:S05]  /*3c20*/  @!P2 BRA `(.L_x_88) ;  /* 0xfffffffc00f0a947 */ /* 0x002fea000383ffff */
[----:B0-----:R-:W0:Y:S02]  /*3c30*/  @!P1 LDC R11, c[0x0][0x500] ;  /* 0x00014000ff0b9b82 */ /* 0x001e240000000800 */
[----:B0-----:R0:W-:Y:S02]  /*3c40*/  @!P1 SYNCS.ARRIVE.TRANS64 RZ, [R12+URZ+0x38000], R11 ;  /* 0x0380000b0cff99a7 */ /* 0x0011e4000800003f */
[----:B0-----:R-:W-:-:S04]  /*3c50*/  PRMT R11, R20, 0x9910, RZ ;  /* 0x00009910140b7816 */ /* 0x001fc800000000ff */
[----:B------:R-:W-:-:S13]  /*3c60*/  ISETP.NE.AND P2, PT, R11, 0x2, PT ;  /* 0x000000020b00780c */ /* 0x000fda0003f45270 */
[----:B------:R-:W-:Y:S05]  /*3c70*/  @P2 BRA `(.L_x_89) ;  /* 0x0000000000042947 */ /* 0x000fea0003800000 */
[----:B------:R-:W-:Y:S01]  /*3c80*/  BPT.TRAP 0x1 ;  /* 0x000000040000795c */ /* 0x000fe20000300000 */
.L_x_89:
[----:B------:R-:W-:Y:S05]  /*3c90*/  @P0 BRA `(.L_x_90) ;  /* 0x0000000000040947 */ /* 0x000fea0003800000 */
[----:B------:R-:W-:Y:S01]  /*3ca0*/  BPT.TRAP 0x1 ;  /* 0x000000040000795c */ /* 0x000fe20000300000 */
.L_x_90:
[----:B----4-:R-:W0:Y:S01]  /*3cb0*/  LDC R13, c[0x0][0x380] ;  /* 0x0000e000ff0d7b82 */ /* 0x010e220000000800 */
[----:B------:R-:W-:Y:S01]  /*3cc0*/  R2UR UR4, R0 ;  /* 0x00000000000472ca */ /* 0x000fe200000e0000 */
[----:B------:R-:W-:Y:S01]  /*3cd0*/  ULDC UR20, c[0x0][0x38c] ;  /* 0x0000e30000147ab9 */ /* 0x000fe20000000800 */
[----:B------:R-:W-:Y:S01]  /*3ce0*/  R2UR UR5, R18 ;  /* 0x00000000120572ca */ /* 0x000fe200000e0000 */
[----:B------:R-:W-:Y:S01]  /*3cf0*/  UISETP.NE.AND UP0, UPT, UR20, 0x1, UPT ;  /* 0x000000011400788c */ /* 0x000fe2000bf05270 */
[----:B------:R-:W-:Y:S01]  /*3d00*/  R2UR UR17, R12 ;  /* 0x000000000c1172ca */ /* 0x000fe200000e0000 */
[C---:B------:R-:W-:Y:S01]  /*3d10*/  VIADD R12, R10.reuse, 0x1 ;  /* 0x000000010a0c7836 */ /* 0x040fe20000000000 */
[----:B------:R-:W-:Y:S01]  /*3d20*/  R2UR UR18, R10 ;  /* 0x000000000a1272ca */ /* 0x000fe200000e0000 */
[----:B------:R-:W1:Y:S01]  /*3d30*/  LDC.64 R14, c[0x0][0x3b8] ;  /* 0x0000ee00ff0e7b82 */ /* 0x000e620000000a00 */
[----:B------:R-:W-:Y:S01]  /*3d40*/  R2UR UR10, R21 ;  /* 0x00000000150a72ca */ /* 0x000fe200000e0000 */
[----:B------:R-:W-:Y:S01]  /*3d50*/  VIADD R5, R5, 0xffffffff ;  /* 0xffffffff05057836 */ /* 0x000fe20000000000 */
[----:B------:R-:W-:Y:S01]  /*3d60*/  R2UR UR16, R4 ;  /* 0x00000000041072ca */ /* 0x000fe200000e0000 */
[----:B------:R-:W-:Y:S01]  /*3d70*/  ULDC.64 UR24, c[0x0][0x198] ;  /* 0x0000660000187ab9 */ /* 0x000fe20000000a00 */
[----:B------:R-:W-:Y:S01]  /*3d80*/  R2UR UR12, R9 ;  /* 0x00000000090c72ca */ /* 0x000fe200000e0000 */
[----:B------:R-:W-:Y:S01]  /*3d90*/  ULDC.64 UR14, c[0x0][0x3b0] ;  /* 0x0000ec00000e7ab9 */ /* 0x000fe20000000a00 */
[----:B------:R-:W-:Y:S01]  /*3da0*/  @UP0 ULDC.64 UR8, c[0x0][0x390] ;  /* 0x0000e40000080ab9 */ /* 0x000fe20000000a00 */
[----:B------:R-:W1:Y:S01]  /*3db0*/  LDC.64 R16, c[0x0][0x3d8] ;  /* 0x0000f600ff107b82 */ /* 0x000e620000000a00 */
[----:B------:R-:W-:Y:S01]  /*3dc0*/  R2UR UR11, R19 ;  /* 0x00000000130b72ca */ /* 0x000fe200000e0000 */
[----:B------:R-:W-:Y:S01]  /*3dd0*/  ULDC.64 UR22, c[0x0][0x3d0] ;  /* 0x0000f40000167ab9 */ /* 0x000fe20000000a00 */
[----:B------:R-:W-:Y:S01]  /*3de0*/  R2UR UR13, R8 ;  /* 0x00000000080d72ca */ /* 0x000fe200000e0000 */
[----:B------:R-:W-:Y:S01]  /*3df0*/  VIADD R4, R4, 0x1 ;  /* 0x0000000104047836 */ /* 0x000fe20000000000 */
[----:B------:R-:W-:Y:S01]  /*3e00*/  ISETP.GT.AND P5, PT, R5, 0x1, PT ;  /* 0x000000010500780c */ /* 0x000fe20003fa4270 */
[----:B------:R-:W-:Y:S01]  /*3e10*/  USHF.L.U32 UR18, UR18, 0x6, URZ ;  /* 0x0000000612127899 */ /* 0x000fe2000800063f */
[----:B0-----:R-:W-:Y:S01]  /*3e20*/  ISETP.NE.AND P2, PT, R13, 0x1, PT ;  /* 0x000000010d00780c */ /* 0x001fe20003f45270 */
[----:B------:R-:W-:Y:S01]  /*3e30*/  ULEA UR16, UR16, UR10, 0xc ;  /* 0x0000000a10107291 */ /* 0x000fe2000f8e603f */
[C---:B------:R-:W-:Y:S01]  /*3e40*/  ISETP.NE.AND P4, PT, R4.reuse, 0x1c, PT ;  /* 0x0000001c0400780c */ /* 0x040fe20003f85270 */
[----:B------:R-:W-:Y:S01]  /*3e50*/  UIADD3 UR17, UR17, 0x38000, URZ ;  /* 0x0003800011117890 */ /* 0x000fe2000fffe03f */
[----:B------:R-:W-:Y:S01]  /*3e60*/  UMOV UR26, 0x0 ;  /* 0x00000000001a7882 */ /* 0x000fe20000000000 */
[----:B------:R-:W-:Y:S01]  /*3e70*/  UMOV UR27, 0x10000000 ;  /* 0x10000000001b7882 */ /* 0x000fe20000000000 */
[----:B------:R-:W-:Y:S01]  /*3e80*/  UMOV UR10, UR18 ;  /* 0x00000012000a7c82 */ /* 0x000fe20008000000 */
[----:B------:R-:W-:-:S06]  /*3e90*/  SEL R4, R4, RZ, P4 ;  /* 0x000000ff04047207 */ /* 0x000fcc0002000000 */
[----:B------:R-:W-:Y:S01]  /*3ea0*/  @P2 IMAD.U32 R11, RZ, RZ, UR4 ;  /* 0x00000004ff0b2e24 */ /* 0x000fe2000f8e00ff */
[----:B------:R-:W-:Y:S01]  /*3eb0*/  UIADD3 UR4, UP1, UR24, 0xf0, URZ ;  /* 0x000000f018047890 */ /* 0x000fe2000ff3e03f */
[----:B-1----:R-:W-:Y:S01]  /*3ec0*/  IMAD R10, R8, R15, R17 ;  /* 0x0000000f080a7224 */ /* 0x002fe200078e0211 */
[----:B------:R-:W-:Y:S02]  /*3ed0*/  UIADD3 UR24, UP2, UR24, 0x1f0, URZ ;  /* 0x000001f018187890 */ /* 0x000fe4000ff5e03f */
[----:B------:R-:W-:Y:S01]  /*3ee0*/  @P2 R2UR UR5, R11 ;  /* 0x000000000b0522ca */ /* 0x000fe200000e0000 */
[----:B------:R-:W-:Y:S01]  /*3ef0*/  IMAD R11, R9, R14, R16 ;  /* 0x0000000e090b7224 */ /* 0x000fe200078e0210 */
[----:B------:R-:W-:Y:S01]  /*3f00*/  ISETP.NE.AND P2, PT, R12, R7, PT ;  /* 0x000000070c00720c */ /* 0x000fe20003f45270 */
[----:B------:R-:W0:Y:S03]  /*3f10*/  LDC R14, c[0x0][0x3c8] ;  /* 0x0000f200ff0e7b82 */ /* 0x000e260000000800 */
[----:B------:R-:W-:Y:S01]  /*3f20*/  PRMT R10, R11, 0x40, R10 ;  /* 0x000000400b0a7816 */ /* 0x000fe2000000000a */
[----:B------:R-:W-:-:S06]  /*3f30*/  VIADD R11, R9, 0x1 ;  /* 0x00000001090b7836 */ /* 0x000fcc0000000000 */
[----:B------:R-:W-:Y:S02]  /*3f40*/  UIADD3 UR6, -UR5, URZ, URZ ;  /* 0x0000003f05067290 */ /* 0x000fe4000fffe13f */
[----:B------:R-:W-:Y:S01]  /*3f50*/  UMOV UR21, UR5 ;  /* 0x0000000500157c82 */ /* 0x000fe20008000000 */
[----:B------:R-:W-:Y:S01]  /*3f60*/  @P2 IMAD.MOV R11, RZ, RZ, R9 ;  /* 0x000000ffff0b2224 */ /* 0x000fe200078e0209 */
[----:B------:R-:W-:Y:S02]  /*3f70*/  SEL R9, RZ, 0x1, P4 ;  /* 0x00000001ff097807 */ /* 0x000fe40002000000 */
[----:B------:R-:W-:Y:S01]  /*3f80*/  IMAD R13, R13, UR6, R18 ;  /* 0x000000060d0d7c24 */ /* 0x000fe2000f8e0212 */
[----:B------:R-:W-:Y:S01]  /*3f90*/  UIMAD.WIDE.U32 UR6, UR5, UR8, URZ ;  /* 0x00000008050672a5 */ /* 0x000fe2000f8e003f */
[----:B------:R-:W-:Y:S01]  /*3fa0*/  LOP3.LUT R6, R6, R9, RZ, 0x3c, !PT ;  /* 0x0000000906067212 */ /* 0x000fe200078e3cff */
[----:B------:R-:W-:Y:S02]  /*3fb0*/  UIADD3 UR8, UR16, 0x1c000, URZ ;  /* 0x0001c00010087890 */ /* 0x000fe4000fffe03f */
[----:B------:R-:W-:Y:S01]  /*3fc0*/  @UP0 USHF.R.U32.HI UR21, URZ, UR9, UR7 ;  /* 0x000000093f150299 */ /* 0x000fe20008011607 */
[----:B------:R-:W-:Y:S01]  /*3fd0*/  R2UR UR19, R13 ;  /* 0x000000000d1372ca */ /* 0x000fe200000e0000 */
[----:B------:R-:W-:Y:S01]  /*3fe0*/  VIADD R13, R8, 0x1 ;  /* 0x00000001080d7836 */ /* 0x000fe20000000000 */
[----:B------:R-:W-:Y:S01]  /*3ff0*/  R2UR UR7, R10 ;  /* 0x000000000a0772ca */ /* 0x000fe200000e0000 */
[----:B------:R-:W-:Y:S01]  /*4000*/  UIADD3 UR6, -UR21, URZ, URZ ;  /* 0x0000003f15067290 */ /* 0x000fe2000fffe13f */
[C---:B0-----:R-:W-:Y:S01]  /*4010*/  ISETP.NE.AND P3, PT, R11.reuse, R14, PT ;  /* 0x0000000e0b00720c */ /* 0x041fe20003f65270 */
[----:B------:R-:W-:Y:S01]  /*4020*/  UMOV UR9, UR17 ;  /* 0x0000001100097c82 */ /* 0x000fe20008000000 */
[----:B------:R-:W-:Y:S01]  /*4030*/  SEL R10, R12, RZ, P2 ;  /* 0x000000ff0c0a7207 */ /* 0x000fe20001000000 */
[----:B------:R-:W-:Y:S01]  /*4040*/  UIMAD UR20, UR20, UR6, UR5 ;  /* 0x00000006141472a4 */ /* 0x000fe2000f8e0205 */
[----:B------:R-:W-:Y:S01]  /*4050*/  SEL R9, R11, RZ, P3 ;  /* 0x000000ff0b097207 */ /* 0x000fe20001800000 */
[----:B------:R-:W-:-:S02]  /*4060*/  UIADD3.X UR5, URZ, UR25, URZ, UP1, !UPT ;  /* 0x000000193f057290 */ /* 0x000fc40008ffe43f */
[----:B------:R-:W-:Y:S02]  /*4070*/  UIMAD UR20, UR20, UR15, UR23 ;  /* 0x0000000f141472a4 */ /* 0x000fe4000f8e0217 */
[----:B------:R-:W-:Y:S02]  /*4080*/  UIMAD UR19, UR19, UR14, UR22 ;  /* 0x0000000e131372a4 */ /* 0x000fe4000f8e0216 */
[----:B------:R-:W-:Y:S02]  /*4090*/  UPRMT UR6, UR7, 0x5410, URZ ;  /* 0x0000541007067896 */ /* 0x000fe4000800003f */
[----:B------:R-:W-:Y:S01]  /*40a0*/  UIADD3.X UR25, URZ, UR25, URZ, UP2, !UPT ;  /* 0x000000193f197290 */ /* 0x000fe200097fe43f */
[----:B------:R-:W-:-:S04]  /*40b0*/  @P3 IMAD.MOV R13, RZ, RZ, R8 ;  /* 0x000000ffff0d3224 */ /* 0x000fc800078e0208 */
[----:B------:R-:W-:Y:S02]  /*40c0*/  IMAD.MOV.U32 R8, RZ, RZ, R13 ;  /* 0x000000ffff087224 */ /* 0x000fe400078e000d */
[----:B------:R0:W-:Y:S02]  /*40d0*/  UTMALDG.4D.IM2COL [UR16], [UR4], UR6 ;  /* 0x00000010040073b4 */ /* 0x0001e40008058006 */
[----:B------:R0:W-:Y:S02]  /*40e0*/  UTMALDG.4D [UR8], [UR24], desc[UR26] ;  /* 0x00001a08180075b4 */ /* 0x0001e40008019000 */
[----:B0-----:R-:W-:Y:S05]  /*40f0*/  @P5 BRA `(.L_x_91) ;  /* 0xfffffff800a85947 */ /* 0x001fea000383ffff */
.L_x_87:
[----:B------:R-:W-:Y:S01]  /*4100*/  ISETP.GE.U32.AND P2, PT, R3, 0x1c, PT ;  /* 0x0000001c0300780c */ /* 0x000fe20003f46070 */
[----:B------:R-:W-:Y:S05]  /*4110*/  WARPSYNC.ALL ;  /* 0x0000000000007948 */ /* 0x000fea0003800000 */
[----:B------:R-:W-:-:S07]  /*4120*/  ELECT P1, URZ, PT ;  /* 0x00000000003f782f */ /* 0x000fce0003820000 */
[----:B------:R-:W-:-:S05]  /*4130*/  @P2 SHF.R.U32.HI R4, RZ, 0x2, R3 ;  /* 0x00000002ff042819 */ /* 0x000fca0000011603 */
[----:B------:R-:W-:-:S05]  /*4140*/  @P2 IMAD.WIDE.U32 R4, R4, 0x24924925, RZ ;  /* 0x2492492504042825 */ /* 0x000fca00078e00ff */
[----:B------:R-:W-:-:S04]  /*4150*/  @P2 LOP3.LUT R4, R5, 0x1, RZ, 0xc0, !PT ;  /* 0x0000000105042812 */ /* 0x000fc800078ec0ff */
[----:B------:R-:W-:Y:S01]  /*4160*/  @P2 ISETP.NE.U32.AND P0, PT, R4, 0x1, PT ;  /* 0x000000010400280c */ /* 0x000fe20003f05070 */
[----:B------:R-:W-:-:S12]  /*4170*/  @!P1 EXIT ;  /* 0x000000000000994d */ /* 0x000fd80003800000 */
[----:B------:R-:W-:Y:S02]  /*4180*/  LOP3.LUT R2, R2, 0x2, RZ, 0xfc, !PT ;  /* 0x0000000202027812 */ /* 0x000fe400078efcff */
[----:B------:R-:W-:Y:S02]  /*4190*/  @P2 ISETP.NE.U32.AND.EX P0, PT, RZ, RZ, PT, P0 ;  /* 0x000000ffff00220c */ /* 0x000fe40003f05100 */
[----:B------:R-:W-:Y:S01]  /*41a0*/  ISETP.NE.AND P1, PT, R2, 0x3, PT ;  /* 0x000000030200780c */ /* 0x000fe20003f25270 */
[----:B------:R-:W-:Y:S01]  /*41b0*/  IMAD.MOV.U32 R2, RZ, RZ, 0x1 ;  /* 0x00000001ff027424 */ /* 0x000fe200078e00ff */
[----:B------:R-:W-:-:S11]  /*41c0*/  @P2 SEL R2, RZ, 0x1, !P0 ;  /* 0x00000001ff022807 */ /* 0x000fd60004000000 */
[----:B------:R-:W-:Y:S05]  /*41d0*/  @!P1 BRA `(.L_x_92) ;  /* 0x0000000000049947 */ /* 0x000fea0003800000 */
[----:B------:R-:W-:Y:S01]  /*41e0*/  BPT.TRAP 0x1 ;  /* 0x000000040000795c */ /* 0x000fe20000300000 */
.L_x_92:
[----:B------:R-:W0:Y:S01]  /*41f0*/  S2R R7, SR_CgaCtaId ;  /* 0x0000000000077919 */ /* 0x000e220000008800 */
[----:B------:R-:W-:Y:S02]  /*4200*/  SHF.R.U32.HI R4, RZ, 0x2, R3 ;  /* 0x00000002ff047819 */ /* 0x000fe40000011603 */
[----:B-----5:R-:W-:-:S03]  /*4210*/  MOV R0, 0x400 ;  /* 0x0000040000007802 */ /* 0x020fc60000000f00 */
[----:B------:R-:W-:Y:S01]  /*4220*/  IMAD.WIDE.U32 R4, R4, 0x24924925, RZ ;  /* 0x2492492504047825 */ /* 0x000fe200078e00ff */
[----:B------:R-:W-:-:S03]  /*4230*/  SHF.L.U32 R4, R2, 0x1f, RZ ;  /* 0x0000001f02047819 */ /* 0x000fc600000006ff */
[----:B------:R-:W-:Y:S01]  /*4240*/  IMAD R5, R5, -0x1c, R3 ;  /* 0xffffffe405057824 */ /* 0x000fe200078e0203 */
[----:B0-----:R-:W-:-:S05]  /*4250*/  LEA R0, R7, R0, 0x18 ;  /* 0x0000000007007211 */ /* 0x001fca00078ec0ff */
[----:B------:R-:W-:-:S04]  /*4260*/  VIADD R0, R0, 0x380e0 ;  /* 0x000380e000007836 */ /* 0x000fc80000000000 */
[----:B------:R-:W-:-:S07]  /*4270*/  IMAD R3, R5, 0x8, R0 ;  /* 0x0000000805037824 */ /* 0x000fce00078e0200 */
.L_x_93:
[----:B0-----:R0:W1:Y:S02]  /*4280*/  SYNCS.PHASECHK.TRANS64.TRYWAIT P0, [R3+URZ], R4 ;  /* 0x00000004030075a7 */ /* 0x001064000800017f */
[----:B-1----:R-:W-:Y:S05]  /*4290*/  @!P0 NANOSLEEP.SYNCS 0x989680 ;  /* 0x009896800000895d */ /* 0x002fea0003900000 */
[----:B------:R-:W1:Y:S02]  /*42a0*/  @!P0 SYNCS.PHASECHK.TRANS64 P0, [R3+URZ], R4 ;  /* 0x00000004030085a7 */ /* 0x000e64000800007f */
[----:B-1----:R-:W-:Y:S05]  /*42b0*/  @!P0 BRA `(.L_x_93) ;  /* 0xfffffffc00f08947 */ /* 0x002fea000383ffff */
[----:B------:R-:W-:-:S05]  /*42c0*/  VIADD R5, R5, 0x1 ;  /* 0x0000000105057836 */ /* 0x000fca0000000000 */
[----:B------:R-:W-:-:S04]  /*42d0*/  ISETP.NE.AND P0, PT, R5, 0x1c, PT ;  /* 0x0000001c0500780c */ /* 0x000fc80003f05270 */
[----:B0-----:R-:W-:Y:S02]  /*42e0*/  SEL R3, RZ, 0x1, P0 ;  /* 0x00000001ff037807 */ /* 0x001fe40000000000 */
[----:B------:R-:W-:Y:S02]  /*42f0*/  SEL R5, R5, RZ, P0 ;  /* 0x000000ff05057207 */ /* 0x000fe40000000000 */
[----:B------:R-:W-:-:S03]  /*4300*/  LOP3.LUT R7, R2, R3, RZ, 0x3c, !PT ;  /* 0x0000000302077212 */ /* 0x000fc600078e3cff */
[----:B------:R-:W-:Y:S01]  /*4310*/  IMAD R2, R5, 0x8, R0 ;  /* 0x0000000805027824 */ /* 0x000fe200078e0200 */
[----:B------:R-:W-:-:S07]  /*4320*/  SHF.L.U32 R3, R7, 0x1f, RZ ;  /* 0x0000001f07037819 */ /* 0x000fce00000006ff */
.L_x_94:
        /* <DEDUP_REMOVED lines=11> */
.L_x_95:
        /* <DEDUP_REMOVED lines=11> */
.L_x_96:
        /* <DEDUP_REMOVED lines=11> */
.L_x_97:
        /* <DEDUP_REMOVED lines=11> */
.L_x_98:
        /* <DEDUP_REMOVED lines=11> */
.L_x_99:
        /* <DEDUP_REMOVED lines=11> */
.L_x_100:
        /* <DEDUP_REMOVED lines=11> */
.L_x_101:
        /* <DEDUP_REMOVED lines=11> */
.L_x_102:
        /* <DEDUP_REMOVED lines=11> */
.L_x_103:
        /* <DEDUP_REMOVED lines=11> */
.L_x_104:
        /* <DEDUP_REMOVED lines=11> */
.L_x_105:
        /* <DEDUP_REMOVED lines=11> */
.L_x_106:
        /* <DEDUP_REMOVED lines=11> */
.L_x_107:
        /* <DEDUP_REMOVED lines=11> */
.L_x_108:
        /* <DEDUP_REMOVED lines=11> */
.L_x_109:
        /* <DEDUP_REMOVED lines=11> */
.L_x_110:
        /* <DEDUP_REMOVED lines=11> */
.L_x_111:
        /* <DEDUP_REMOVED lines=11> */
.L_x_112:
        /* <DEDUP_REMOVED lines=11> */
.L_x_113:
        /* <DEDUP_REMOVED lines=11> */
.L_x_114:
        /* <DEDUP_REMOVED lines=11> */
.L_x_115:
        /* <DEDUP_REMOVED lines=11> */
.L_x_116:
        /* <DEDUP_REMOVED lines=11> */
.L_x_117:
        /* <DEDUP_REMOVED lines=11> */
.L_x_118:
        /* <DEDUP_REMOVED lines=11> */
.L_x_119:
        /* <DEDUP_REMOVED lines=11> */
.L_x_120:
[----:B0-----:R0:W1:Y:S02]  /*5510*/  SYNCS.PHASECHK.TRANS64.TRYWAIT P0, [R5+URZ], R0 ;  /* 0x00000000050075a7 */ /* 0x001064000800017f */
[----:B-1----:R-:W-:Y:S05]  /*5520*/  @!P0 NANOSLEEP.SYNCS 0x989680 ;  /* 0x009896800000895d */ /* 0x002fea0003900000 */
[----:B------:R-:W1:Y:S02]  /*5530*/  @!P0 SYNCS.PHASECHK.TRANS64 P0, [R5+URZ], R0 ;  /* 0x00000000050085a7 */ /* 0x000e64000800007f */
[----:B-1----:R-:W-:Y:S05]  /*5540*/  @P0 EXIT ;  /* 0x000000000000094d */ /* 0x002fea0003800000 */
[----:B------:R-:W-:Y:S05]  /*5550*/  BRA `(.L_x_120) ;  /* 0xfffffffc00ec7947 */ /* 0x000fea000383ffff */
.L_x_121:
[----:B------:R-:W-:-:S00]  /*5560*/  BRA `(.L_x_121) ;  /* 0xfffffffc00fc7947 */ /* 0x000fc0000383ffff */
[----:B------:R-:W-:-:S00]  /*5570*/  NOP ;  /* 0x0000000000007918 */ /* 0x000fc00000000000 */
        /* <DEDUP_REMOVED lines=8> */
.L_x_122:


//--------------------- .nv.shared._ZN7cutlass13device_kernelINS_4conv6kernel13ConvUniversalINS1_16ConvProblemShapeILNS1_8OperatorE0ELi2EEENS1_10collective14CollectiveConvINS1_46MainloopSm90TmaGmmaWarpSpecializedImplicitGemmILS5_0ELi28ELi2EN4cute5tupleIJNSA_1CILi1EEESD_SD_EEENS1_36KernelImplicitTmaWarpSpecializedSm90ELi1EEENSB_IJNSC_ILi64EEESH_NSB_IJSH_EEEEEENS_12float_e4m3_tESK_NSA_8TiledMMAINSA_8MMA_AtomIJNSA_4SM904GMMA30MMA_64x64x32_F32E4M3E4M3_SS_TNILNSO_7ScaleInE1ELSQ_1EEEEEENSA_6LayoutISE_NSB_IJNSC_ILi0EEESU_SU_EEEEENSB_IJNSA_10UnderscoreESX_SX_EEEEENS7_6detail26Sm90ImplicitGemmTileTraitsINSA_20SM90_TMA_LOAD_IM2COLENSA_14ComposedLayoutINSA_7SwizzleILi2ELi4ELi3EEENSA_18smem_ptr_flag_bitsILi8EEENST_INSB_IJNSB_IJNSC_ILi8EEES18_EEENSB_IJSH_SD_EEENSB_IJSD_NSC_ILi28EEEEEEEEENSB_IJNSB_IJSH_NSC_ILi512EEEEEENSB_IJSD_SU_EEENSB_IJSU_NSC_ILi4096EEEEEEEEEEEEEvEENS11_INSA_13SM90_TMA_LOADES1L_vEEEENS_8epilogue10collective6detail29Sm90TmaWarpSpecializedAdapterINS1R_15DefaultEpilogueISK_NSB_IJNSB_IJlllEEESD_SU_EEES1W_NS1Q_6thread17LinearCombinationISK_Li1EffLNS1X_9ScaleType4KindE0ELNS_15FloatRoundStyleE2ESK_EENS_4gemm15EpilogueDefaultEEEEEvvEEEEvNT_6ParamsE --------------------------
	.section	.nv.shared._ZN7cutlass13device_kernelINS_4conv6kernel13ConvUniversalINS1_16ConvProblemShapeILNS1_8OperatorE0ELi2EEENS1_10collective14CollectiveConvINS1_46MainloopSm90TmaGmmaWarpSpecializedImplicitGemmILS5_0ELi28ELi2EN4cute5tupleIJNSA_1CILi1EEESD_SD_EEENS1_36KernelImplicitTmaWarpSpecializedSm90ELi1EEENSB_IJNSC_ILi64EEESH_NSB_IJSH_EEEEEENS_12float_e4m3_tESK_NSA_8TiledMMAINSA_8MMA_AtomIJNSA_4SM904GMMA30MMA_64x64x32_F32E4M3E4M3_SS_TNILNSO_7ScaleInE1ELSQ_1EEEEEENSA_6LayoutISE_NSB_IJNSC_ILi0EEESU_SU_EEEEENSB_IJNSA_10UnderscoreESX_SX_EEEEENS7_6detail26Sm90ImplicitGemmTileTraitsINSA_20SM90_TMA_LOAD_IM2COLENSA_14ComposedLayoutINSA_7SwizzleILi2ELi4ELi3EEENSA_18smem_ptr_flag_bitsILi8EEENST_INSB_IJNSB_IJNSC_ILi8EEES18_EEENSB_IJSH_SD_EEENSB_IJSD_NSC_ILi28EEEEEEEEENSB_IJNSB_IJSH_NSC_ILi512EEEEEENSB_IJSD_SU_EEENSB_IJSU_NSC_ILi4096EEEEEEEEEEEEEvEENS11_INSA_13SM90_TMA_LOADES1L_vEEEENS_8epilogue10collective6detail29Sm90TmaWarpSpecializedAdapterINS1R_15DefaultEpilogueISK_NSB_IJNSB_IJlllEEESD_SU_EEES1W_NS1Q_6thread17LinearCombinationISK_Li1EffLNS1X_9ScaleType4KindE0ELNS_15FloatRoundStyleE2ESK_EENS_4gemm15EpilogueDefaultEEEEEvvEEEEvNT_6ParamsE,"aw",@nobits
	.sectionflags	@""
	.align	16
	.zero		1024


//--------------------- .nv.shared.reserved.0     --------------------------
	.section	.nv.shared.reserved.0,"aw",@nobits
	.weak		__nv_reservedSMEM_offset_0_alias
	.size		__nv_reservedSMEM_offset_0_alias, 0, 0
	.other		__nv_reservedSMEM_offset_0_alias,@"STO_CUDA_RESERVED_SHARED STV_DEFAULT"
__nv_reservedSMEM_offset_0_alias:
	.zero		0


//--------------------- .nv.global                --------------------------
	.section	.nv.global,"aw",@nobits
.nv.global:
	.type		_ZN39_INTERNAL_c6063b0b_4_k_cu_045b9ca5_28084cute1_E,@object
	.size		_ZN39_INTERNAL_c6063b0b_4_k_cu_045b9ca5_28084cute1_E,(_ZN39_INTERNAL_c6063b0b_4_k_cu_045b9ca5_28084cuda3std3__45__cpo6cbeginE - _ZN39_INTERNAL_c6063b0b_4_k_cu_045b9ca5_28084cute1_E)
_ZN39_INTERNAL_c6063b0b_4_k_cu_045b9ca5_28084cute1_E:
	.zero		1
	.type		_ZN39_INTERNAL_c6063b0b_4_k_cu_045b9ca5_28084cuda3std3__45__cpo6cbeginE,@object
	.size		_ZN39_INTERNAL_c6063b0b_4_k_cu_045b9ca5_28084cuda3std3__45__cpo6cbeginE,(_ZN39_INTERNAL_c6063b0b_4_k_cu_045b9ca5_28084cuda3std3__48in_placeE - _ZN39_INTERNAL_c6063b0b_4_k_cu_045b9ca5_28084cuda3std3__45__cpo6cbeginE)
_ZN39_INTERNAL_c6063b0b_4_k_cu_045b9ca5_28084cuda3std3__45__cpo6cbeginE:
	.zero		1
	.type		_ZN39_INTERNAL_c6063b0b_4_k_cu_045b9ca5_28084cuda3std3__48in_placeE,@object
	.size		_ZN39_INTERNAL_c6063b0b_4_k_cu_045b9ca5_28084cuda3std3__48in_placeE,(_ZN39_INTERNAL_c6063b0b_4_k_cu_045b9ca5_28084cuda3std6ranges3__45__cpo9iter_moveE - _ZN39_INTERNAL_c6063b0b_4_k_cu_045b9ca5_28084cuda3std3__48in_placeE)
_ZN39_INTERNAL_c6063b0b_4_k_cu_045b9ca5_28084cuda3std3__48in_placeE:
	.zero		1
	.type		_ZN39_INTERNAL_c6063b0b_4_k_cu_045b9ca5_28084cuda3std6ranges3__45__cpo9iter_moveE,@object
	.size		_ZN39_INTERNAL_c6063b0b_4_k_cu_045b9ca5_28084cuda3std6ranges3__45__cpo9iter_moveE,(_ZN39_INTERNAL_c6063b0b_4_k_cu_045b9ca5_28084cuda3std3__45__cpo5beginE - _ZN39_INTERNAL_c6063b0b_4_k_cu_045b9ca5_28084cuda3std6ranges3__45__cpo9iter_moveE)
_ZN39_INTERNAL_c6063b0b_4_k_cu_045b9ca5_28084cuda3std6ranges3__45__cpo9iter_moveE:
	.zero		1
	.type		_ZN39_INTERNAL_c6063b0b_4_k_cu_045b9ca5_28084cuda3std3__45__cpo5beginE,@object
	.size		_ZN39_INTERNAL_c6063b0b_4_k_cu_045b9ca5_28084cuda3std3__45__cpo5beginE,(_ZN39_INTERNAL_c6063b0b_4_k_cu_045b9ca5_28084cuda3std3__441_GLOBAL__N__c6063b0b_4_k_cu_045b9ca5_28086ignoreE - _ZN39_INTERNAL_c6063b0b_4_k_cu_045b9ca5_28084cuda3std3__45__cpo5beginE)
_ZN39_INTERNAL_c6063b0b_4_k_cu_045b9ca5_28084cuda3std3__45__cpo5beginE:
	.zero		1
	.type		_ZN39_INTERNAL_c6063b0b_4_k_cu_045b9ca5_28084cuda3std3__441_GLOBAL__N__c6063b0b_4_k_cu_045b9ca5_28086ignoreE,@object
	.size		_ZN39_INTERNAL_c6063b0b_4_k_cu_045b9ca5_28084cuda3std3__441_GLOBAL__N__c6063b0b_4_k_cu_045b9ca5_28086ignoreE,(_ZN39_INTERNAL_c6063b0b_4_k_cu_045b9ca5_28084cute7productE - _ZN39_INTERNAL_c6063b0b_4_k_cu_045b9ca5_28084cuda3std3__441_GLOBAL__N__c6063b0b_4_k_cu_045b9ca5_28086ignoreE)
_ZN39_INTERNAL_c6063b0b_4_k_cu_045b9ca5_28084cuda3std3__441_GLOBAL__N__c6063b0b_4_k_cu_045b9ca5_28086ignoreE:
	.zero		1
	.type		_ZN39_INTERNAL_c6063b0b_4_k_cu_045b9ca5_28084cute7productE,@object
	.size		_ZN39_INTERNAL_c6063b0b_4_k_cu_045b9ca5_28084cute7productE,(_ZN39_INTERNAL_c6063b0b_4_k_cu_045b9ca5_28084cuda3std3__45__cpo3endE - _ZN39_INTERNAL_c6063b0b_4_k_cu_045b9ca5_28084cute7productE)
_ZN39_INTERNAL_c6063b0b_4_k_cu_045b9ca5_28084cute7productE:
	.zero		1
	.type		_ZN39_INTERNAL_c6063b0b_4_k_cu_045b9ca5_28084cuda3std3__45__cpo3endE,@object
	.size		_ZN39_INTERNAL_c6063b0b_4_k_cu_045b9ca5_28084cuda3std3__45__cpo3endE,(_ZN39_INTERNAL_c6063b0b_4_k_cu_045b9ca5_28084cuda3std3__419piecewise_constructE - _ZN39_INTERNAL_c6063b0b_4_k_cu_045b9ca5_28084cuda3std3__45__cpo3endE)
_ZN39_INTERNAL_c6063b0b_4_k_cu_045b9ca5_28084cuda3std3__45__cpo3endE:
	.zero		1
	.type		_ZN39_INTERNAL_c6063b0b_4_k_cu_045b9ca5_28084cuda3std3__419piecewise_constructE,@object
	.size		_ZN39_INTERNAL_c6063b0b_4_k_cu_045b9ca5_28084cuda3std3__419piecewise_constructE,(_ZN39_INTERNAL_c6063b0b_4_k_cu_045b9ca5_28084cuda3std3__45__cpo4cendE - _ZN39_INTERNAL_c6063b0b_4_k_cu_045b9ca5_28084cuda3std3__419piecewise_constructE)
_ZN39_INTERNAL_c6063b0b_4_k_cu_045b9ca5_28084cuda3std3__419piecewise_constructE:
	.zero		1
	.type		_ZN39_INTERNAL_c6063b0b_4_k_cu_045b9ca5_28084cuda3std3__45__cpo4cendE,@object
	.size		_ZN39_INTERNAL_c6063b0b_4_k_cu_045b9ca5_28084cuda3std3__45__cpo4cendE,(_ZN39_INTERNAL_c6063b0b_4_k_cu_045b9ca5_28084cuda3std6ranges3__45__cpo4swapE - _ZN39_INTERNAL_c6063b0b_4_k_cu_045b9ca5_28084cuda3std3__45__cpo4cendE)
_ZN39_INTERNAL_c6063b0b_4_k_cu_045b9ca5_28084cuda3std3__45__cpo4cendE:
	.zero		1
	.type		_ZN39_INTERNAL_c6063b0b_4_k_cu_045b9ca5_28084cuda3std6ranges3__45__cpo4swapE,@object
	.size		_ZN39_INTERNAL_c6063b0b_4_k_cu_045b9ca5_28084cuda3std6ranges3__45__cpo4swapE,(.L_7 - _ZN39_INTERNAL_c6063b0b_4_k_cu_045b9ca5_28084cuda3std6ranges3__45__cpo4swapE)
_ZN39_INTERNAL_c6063b0b_4_k_cu_045b9ca5_28084cuda3std6ranges3__45__cpo4swapE:
	.zero		1
.L_7:


//--------------------- .nv.constant0._ZN7cutlass13device_kernelINS_4conv6kernel13ConvUniversalINS1_16ConvProblemShapeILNS1_8OperatorE0ELi2EEENS1_10collective14CollectiveConvINS1_46MainloopSm90TmaGmmaWarpSpecializedImplicitGemmILS5_0ELi28ELi2EN4cute5tupleIJNSA_1CILi1EEESD_SD_EEENS1_36KernelImplicitTmaWarpSpecializedSm90ELi1EEENSB_IJNSC_ILi64EEESH_NSB_IJSH_EEEEEENS_12float_e4m3_tESK_NSA_8TiledMMAINSA_8MMA_AtomIJNSA_4SM904GMMA30MMA_64x64x32_F32E4M3E4M3_SS_TNILNSO_7ScaleInE1ELSQ_1EEEEEENSA_6LayoutISE_NSB_IJNSC_ILi0EEESU_SU_EEEEENSB_IJNSA_10UnderscoreESX_SX_EEEEENS7_6detail26Sm90ImplicitGemmTileTraitsINSA_20SM90_TMA_LOAD_IM2COLENSA_14ComposedLayoutINSA_7SwizzleILi2ELi4ELi3EEENSA_18smem_ptr_flag_bitsILi8EEENST_INSB_IJNSB_IJNSC_ILi8EEES18_EEENSB_IJSH_SD_EEENSB_IJSD_NSC_ILi28EEEEEEEEENSB_IJNSB_IJSH_NSC_ILi512EEEEEENSB_IJSD_SU_EEENSB_IJSU_NSC_ILi4096EEEEEEEEEEEEEvEENS11_INSA_13SM90_TMA_LOADES1L_vEEEENS_8epilogue10collective6detail29Sm90TmaWarpSpecializedAdapterINS1R_15DefaultEpilogueISK_NSB_IJNSB_IJlllEEESD_SU_EEES1W_NS1Q_6thread17LinearCombinationISK_Li1EffLNS1X_9ScaleType4KindE0ELNS_15FloatRoundStyleE2ESK_EENS_4gemm15EpilogueDefaultEEEEEvvEEEEvNT_6ParamsE --------------------------
	.section	.nv.constant0._ZN7cutlass13device_kernelINS_4conv6kernel13ConvUniversalINS1_16ConvProblemShapeILNS1_8OperatorE0ELi2EEENS1_10collective14CollectiveConvINS1_46MainloopSm90TmaGmmaWarpSpecializedImplicitGemmILS5_0ELi28ELi2EN4cute5tupleIJNSA_1CILi1EEESD_SD_EEENS1_36KernelImplicitTmaWarpSpecializedSm90ELi1EEENSB_IJNSC_ILi64EEESH_NSB_IJSH_EEEEEENS_12float_e4m3_tESK_NSA_8TiledMMAINSA_8MMA_AtomIJNSA_4SM904GMMA30MMA_64x64x32_F32E4M3E4M3_SS_TNILNSO_7ScaleInE1ELSQ_1EEEEEENSA_6LayoutISE_NSB_IJNSC_ILi0EEESU_SU_EEEEENSB_IJNSA_10UnderscoreESX_SX_EEEEENS7_6detail26Sm90ImplicitGemmTileTraitsINSA_20SM90_TMA_LOAD_IM2COLENSA_14ComposedLayoutINSA_7SwizzleILi2ELi4ELi3EEENSA_18smem_ptr_flag_bitsILi8EEENST_INSB_IJNSB_IJNSC_ILi8EEES18_EEENSB_IJSH_SD_EEENSB_IJSD_NSC_ILi28EEEEEEEEENSB_IJNSB_IJSH_NSC_ILi512EEEEEENSB_IJSD_SU_EEENSB_IJSU_NSC_ILi4096EEEEEEEEEEEEEvEENS11_INSA_13SM90_TMA_LOADES1L_vEEEENS_8epilogue10collective6detail29Sm90TmaWarpSpecializedAdapterINS1R_15DefaultEpilogueISK_NSB_IJNSB_IJlllEEESD_SU_EEES1W_NS1Q_6thread17LinearCombinationISK_Li1EffLNS1X_9ScaleType4KindE0ELNS_15FloatRoundStyleE2ESK_EENS_4gemm15EpilogueDefaultEEEEEvvEEEEvNT_6ParamsE,"a",@progbits
	.sectionflags	@""
	.align	4
.nv.constant0._ZN7cutlass13device_kernelINS_4conv6kernel13ConvUniversalINS1_16ConvProblemShapeILNS1_8OperatorE0ELi2EEENS1_10collective14CollectiveConvINS1_46MainloopSm90TmaGmmaWarpSpecializedImplicitGemmILS5_0ELi28ELi2EN4cute5tupleIJNSA_1CILi1EEESD_SD_EEENS1_36KernelImplicitTmaWarpSpecializedSm90ELi1EEENSB_IJNSC_ILi64EEESH_NSB_IJSH_EEEEEENS_12float_e4m3_tESK_NSA_8TiledMMAINSA_8MMA_AtomIJNSA_4SM904GMMA30MMA_64x64x32_F32E4M3E4M3_SS_TNILNSO_7ScaleInE1ELSQ_1EEEEEENSA_6LayoutISE_NSB_IJNSC_ILi0EEESU_SU_EEEEENSB_IJNSA_10UnderscoreESX_SX_EEEEENS7_6detail26Sm90ImplicitGemmTileTraitsINSA_20SM90_TMA_LOAD_IM2COLENSA_14ComposedLayoutINSA_7SwizzleILi2ELi4ELi3EEENSA_18smem_ptr_flag_bitsILi8EEENST_INSB_IJNSB_IJNSC_ILi8EEES18_EEENSB_IJSH_SD_EEENSB_IJSD_NSC_ILi28EEEEEEEEENSB_IJNSB_IJSH_NSC_ILi512EEEEEENSB_IJSD_SU_EEENSB_IJSU_NSC_ILi4096EEEEEEEEEEEEEvEENS11_INSA_13SM90_TMA_LOADES1L_vEEEENS_8epilogue10collective6detail29Sm90TmaWarpSpecializedAdapterINS1R_15DefaultEpilogueISK_NSB_IJNSB_IJlllEEESD_SU_EEES1W_NS1Q_6thread17LinearCombinationISK_Li1EffLNS1X_9ScaleType4KindE0ELNS_15FloatRoundStyleE2ESK_EENS_4gemm15EpilogueDefaultEEEEEvvEEEEvNT_6ParamsE:
	.zero		1536


//--------------------- SYMBOLS --------------------------

	.type		.nv.reservedSmem.offset0,@object
	.size		.nv.reservedSmem.offset0,0x4
